//
// Generated by NVIDIA NVVM Compiler
//
// Compiler Build ID: CL-36424714
// Cuda compilation tools, release 13.0, V13.0.88
// Based on NVVM 20.0.0
//

.version 9.0
.target sm_100
.address_size 64

	// .globl	_Z16_attentionKernelILi1024EEvPKfS1_S1_iiPf
// _ZZ16_attentionKernelILi1024EEvPKfS1_S1_iiPfE7old_max has been demoted
// _ZZ16_attentionKernelILi1024EEvPKfS1_S1_iiPfE7new_max has been demoted
// _ZZ16_attentionKernelILi1024EEvPKfS1_S1_iiPfE7new_sum has been demoted
// _ZZ16_attentionKernelILi1024EEvPKfS1_S1_iiPfE9block_sum has been demoted
// _ZZ16_attentionKernelILi1024EEvPKfS1_S1_iiPfE9block_max has been demoted
// _ZZ16_attentionKernelILi1024EEvPKfS1_S1_iiPfE6inputS has been demoted
// _ZZ16_attentionKernelILi1024EEvPKfS1_S1_iiPfE6shareV has been demoted
// _ZZ16_attentionKernelILi1024EEvPKfS1_S1_iiPfE3out has been demoted
// _ZZ16_attentionKernelILi1024EEvPKfS1_S1_iiPfE14shareQ_times_K has been demoted
// _ZZ16_attentionKernelILi512EEvPKfS1_S1_iiPfE7old_max has been demoted
// _ZZ16_attentionKernelILi512EEvPKfS1_S1_iiPfE7new_max has been demoted
// _ZZ16_attentionKernelILi512EEvPKfS1_S1_iiPfE7new_sum has been demoted
// _ZZ16_attentionKernelILi512EEvPKfS1_S1_iiPfE9block_sum has been demoted
// _ZZ16_attentionKernelILi512EEvPKfS1_S1_iiPfE9block_max has been demoted
// _ZZ16_attentionKernelILi512EEvPKfS1_S1_iiPfE6inputS has been demoted
// _ZZ16_attentionKernelILi512EEvPKfS1_S1_iiPfE6shareV has been demoted
// _ZZ16_attentionKernelILi512EEvPKfS1_S1_iiPfE3out has been demoted
// _ZZ16_attentionKernelILi512EEvPKfS1_S1_iiPfE14shareQ_times_K has been demoted
// _ZZ16_attentionKernelILi256EEvPKfS1_S1_iiPfE7old_max has been demoted
// _ZZ16_attentionKernelILi256EEvPKfS1_S1_iiPfE7new_max has been demoted
// _ZZ16_attentionKernelILi256EEvPKfS1_S1_iiPfE7new_sum has been demoted
// _ZZ16_attentionKernelILi256EEvPKfS1_S1_iiPfE9block_sum has been demoted
// _ZZ16_attentionKernelILi256EEvPKfS1_S1_iiPfE9block_max has been demoted
// _ZZ16_attentionKernelILi256EEvPKfS1_S1_iiPfE6inputS has been demoted
// _ZZ16_attentionKernelILi256EEvPKfS1_S1_iiPfE6shareV has been demoted
// _ZZ16_attentionKernelILi256EEvPKfS1_S1_iiPfE3out has been demoted
// _ZZ16_attentionKernelILi256EEvPKfS1_S1_iiPfE14shareQ_times_K has been demoted
// _ZZ16_attentionKernelILi128EEvPKfS1_S1_iiPfE7old_max has been demoted
// _ZZ16_attentionKernelILi128EEvPKfS1_S1_iiPfE7new_max has been demoted
// _ZZ16_attentionKernelILi128EEvPKfS1_S1_iiPfE7new_sum has been demoted
// _ZZ16_attentionKernelILi128EEvPKfS1_S1_iiPfE9block_sum has been demoted
// _ZZ16_attentionKernelILi128EEvPKfS1_S1_iiPfE9block_max has been demoted
// _ZZ16_attentionKernelILi128EEvPKfS1_S1_iiPfE6inputS has been demoted
// _ZZ16_attentionKernelILi128EEvPKfS1_S1_iiPfE6shareV has been demoted
// _ZZ16_attentionKernelILi128EEvPKfS1_S1_iiPfE3out has been demoted
// _ZZ16_attentionKernelILi128EEvPKfS1_S1_iiPfE14shareQ_times_K has been demoted
// _ZZ16_attentionKernelILi64EEvPKfS1_S1_iiPfE7old_max has been demoted
// _ZZ16_attentionKernelILi64EEvPKfS1_S1_iiPfE7new_max has been demoted
// _ZZ16_attentionKernelILi64EEvPKfS1_S1_iiPfE7new_sum has been demoted
// _ZZ16_attentionKernelILi64EEvPKfS1_S1_iiPfE9block_sum has been demoted
// _ZZ16_attentionKernelILi64EEvPKfS1_S1_iiPfE9block_max has been demoted
// _ZZ16_attentionKernelILi64EEvPKfS1_S1_iiPfE6inputS has been demoted
// _ZZ16_attentionKernelILi64EEvPKfS1_S1_iiPfE6shareV has been demoted
// _ZZ16_attentionKernelILi64EEvPKfS1_S1_iiPfE3out has been demoted
// _ZZ16_attentionKernelILi64EEvPKfS1_S1_iiPfE14shareQ_times_K has been demoted
// _ZZ16_attentionKernelILi32EEvPKfS1_S1_iiPfE7old_max has been demoted
// _ZZ16_attentionKernelILi32EEvPKfS1_S1_iiPfE7new_max has been demoted
// _ZZ16_attentionKernelILi32EEvPKfS1_S1_iiPfE7new_sum has been demoted
// _ZZ16_attentionKernelILi32EEvPKfS1_S1_iiPfE9block_sum has been demoted
// _ZZ16_attentionKernelILi32EEvPKfS1_S1_iiPfE9block_max has been demoted
// _ZZ16_attentionKernelILi32EEvPKfS1_S1_iiPfE6inputS has been demoted
// _ZZ16_attentionKernelILi32EEvPKfS1_S1_iiPfE6shareV has been demoted
// _ZZ16_attentionKernelILi32EEvPKfS1_S1_iiPfE3out has been demoted
// _ZZ16_attentionKernelILi32EEvPKfS1_S1_iiPfE14shareQ_times_K has been demoted
// _ZZ16_attentionKernelILi16EEvPKfS1_S1_iiPfE7old_max has been demoted
// _ZZ16_attentionKernelILi16EEvPKfS1_S1_iiPfE7new_max has been demoted
// _ZZ16_attentionKernelILi16EEvPKfS1_S1_iiPfE7new_sum has been demoted
// _ZZ16_attentionKernelILi16EEvPKfS1_S1_iiPfE9block_sum has been demoted
// _ZZ16_attentionKernelILi16EEvPKfS1_S1_iiPfE9block_max has been demoted
// _ZZ16_attentionKernelILi16EEvPKfS1_S1_iiPfE6inputS has been demoted
// _ZZ16_attentionKernelILi16EEvPKfS1_S1_iiPfE6shareV has been demoted
// _ZZ16_attentionKernelILi16EEvPKfS1_S1_iiPfE3out has been demoted
// _ZZ16_attentionKernelILi16EEvPKfS1_S1_iiPfE14shareQ_times_K has been demoted
.global .align 1 .b8 _ZN34_INTERNAL_45e0ccac_4_k_cu_93dd87b44cuda3std3__45__cpo5beginE[1];
.global .align 1 .b8 _ZN34_INTERNAL_45e0ccac_4_k_cu_93dd87b44cuda3std3__45__cpo3endE[1];
.global .align 1 .b8 _ZN34_INTERNAL_45e0ccac_4_k_cu_93dd87b44cuda3std3__45__cpo6cbeginE[1];
.global .align 1 .b8 _ZN34_INTERNAL_45e0ccac_4_k_cu_93dd87b44cuda3std3__45__cpo4cendE[1];
.global .align 1 .b8 _ZN34_INTERNAL_45e0ccac_4_k_cu_93dd87b44cuda3std3__45__cpo6rbeginE[1];
.global .align 1 .b8 _ZN34_INTERNAL_45e0ccac_4_k_cu_93dd87b44cuda3std3__45__cpo4rendE[1];
.global .align 1 .b8 _ZN34_INTERNAL_45e0ccac_4_k_cu_93dd87b44cuda3std3__45__cpo7crbeginE[1];
.global .align 1 .b8 _ZN34_INTERNAL_45e0ccac_4_k_cu_93dd87b44cuda3std3__45__cpo5crendE[1];
.global .align 1 .b8 _ZN34_INTERNAL_45e0ccac_4_k_cu_93dd87b44cuda3std3__436_GLOBAL__N__45e0ccac_4_k_cu_93dd87b46ignoreE[1];
.global .align 1 .b8 _ZN34_INTERNAL_45e0ccac_4_k_cu_93dd87b44cuda3std3__419piecewise_constructE[1];
.global .align 1 .b8 _ZN34_INTERNAL_45e0ccac_4_k_cu_93dd87b44cuda3std3__48in_placeE[1];
.global .align 1 .b8 _ZN34_INTERNAL_45e0ccac_4_k_cu_93dd87b44cuda3std3__420unreachable_sentinelE[1];
.global .align 1 .b8 _ZN34_INTERNAL_45e0ccac_4_k_cu_93dd87b44cuda3std6ranges3__45__cpo4swapE[1];
.global .align 1 .b8 _ZN34_INTERNAL_45e0ccac_4_k_cu_93dd87b44cuda3std6ranges3__45__cpo9iter_moveE[1];
.global .align 1 .b8 _ZN34_INTERNAL_45e0ccac_4_k_cu_93dd87b44cuda3std6ranges3__45__cpo5beginE[1];
.global .align 1 .b8 _ZN34_INTERNAL_45e0ccac_4_k_cu_93dd87b44cuda3std6ranges3__45__cpo3endE[1];
.global .align 1 .b8 _ZN34_INTERNAL_45e0ccac_4_k_cu_93dd87b44cuda3std6ranges3__45__cpo6cbeginE[1];
.global .align 1 .b8 _ZN34_INTERNAL_45e0ccac_4_k_cu_93dd87b44cuda3std6ranges3__45__cpo4cendE[1];
.global .align 1 .b8 _ZN34_INTERNAL_45e0ccac_4_k_cu_93dd87b44cuda3std6ranges3__45__cpo7advanceE[1];
.global .align 1 .b8 _ZN34_INTERNAL_45e0ccac_4_k_cu_93dd87b44cuda3std6ranges3__45__cpo9iter_swapE[1];
.global .align 1 .b8 _ZN34_INTERNAL_45e0ccac_4_k_cu_93dd87b44cuda3std6ranges3__45__cpo4nextE[1];
.global .align 1 .b8 _ZN34_INTERNAL_45e0ccac_4_k_cu_93dd87b44cuda3std6ranges3__45__cpo4prevE[1];
.global .align 1 .b8 _ZN34_INTERNAL_45e0ccac_4_k_cu_93dd87b44cuda3std6ranges3__45__cpo4dataE[1];
.global .align 1 .b8 _ZN34_INTERNAL_45e0ccac_4_k_cu_93dd87b44cuda3std6ranges3__45__cpo5cdataE[1];
.global .align 1 .b8 _ZN34_INTERNAL_45e0ccac_4_k_cu_93dd87b44cuda3std6ranges3__45__cpo4sizeE[1];
.global .align 1 .b8 _ZN34_INTERNAL_45e0ccac_4_k_cu_93dd87b44cuda3std6ranges3__45__cpo5ssizeE[1];
.global .align 1 .b8 _ZN34_INTERNAL_45e0ccac_4_k_cu_93dd87b44cuda3std6ranges3__45__cpo8distanceE[1];
.global .align 1 .b8 _ZN34_INTERNAL_45e0ccac_4_k_cu_93dd87b46thrust24THRUST_300001_SM_1000_NS6system6detail10sequential3seqE[1];

.visible .entry _Z16_attentionKernelILi1024EEvPKfS1_S1_iiPf(
	.param .u64 .ptr .align 1 _Z16_attentionKernelILi1024EEvPKfS1_S1_iiPf_param_0,
	.param .u64 .ptr .align 1 _Z16_attentionKernelILi1024EEvPKfS1_S1_iiPf_param_1,
	.param .u64 .ptr .align 1 _Z16_attentionKernelILi1024EEvPKfS1_S1_iiPf_param_2,
	.param .u32 _Z16_attentionKernelILi1024EEvPKfS1_S1_iiPf_param_3,
	.param .u32 _Z16_attentionKernelILi1024EEvPKfS1_S1_iiPf_param_4,
	.param .u64 .ptr .align 1 _Z16_attentionKernelILi1024EEvPKfS1_S1_iiPf_param_5
)
.maxntid 1024
{
	.reg .pred 	%p<20>;
	.reg .b32 	%r<60>;
	.reg .b32 	%f<86>;
	.reg .b64 	%rd<18>;
	// demoted variable
	.shared .align 4 .b8 _ZZ16_attentionKernelILi1024EEvPKfS1_S1_iiPfE7old_max[4096];
	// demoted variable
	.shared .align 4 .b8 _ZZ16_attentionKernelILi1024EEvPKfS1_S1_iiPfE7new_max[4096];
	// demoted variable
	.shared .align 4 .b8 _ZZ16_attentionKernelILi1024EEvPKfS1_S1_iiPfE7new_sum[4096];
	// demoted variable
	.shared .align 4 .b8 _ZZ16_attentionKernelILi1024EEvPKfS1_S1_iiPfE9block_sum[4096];
	// demoted variable
	.shared .align 4 .b8 _ZZ16_attentionKernelILi1024EEvPKfS1_S1_iiPfE9block_max[4096];
	// demoted variable
	.shared .align 4 .b8 _ZZ16_attentionKernelILi1024EEvPKfS1_S1_iiPfE6inputS[4096];
	// demoted variable
	.shared .align 4 .b8 _ZZ16_attentionKernelILi1024EEvPKfS1_S1_iiPfE6shareV[4096];
	// demoted variable
	.shared .align 4 .b8 _ZZ16_attentionKernelILi1024EEvPKfS1_S1_iiPfE3out[4096];
	// demoted variable
	.shared .align 4 .b8 _ZZ16_attentionKernelILi1024EEvPKfS1_S1_iiPfE14shareQ_times_K[4096];
	ld.param.u64 	%rd4, [_Z16_attentionKernelILi1024EEvPKfS1_S1_iiPf_param_0];
	ld.param.u64 	%rd5, [_Z16_attentionKernelILi1024EEvPKfS1_S1_iiPf_param_1];
	ld.param.u64 	%rd6, [_Z16_attentionKernelILi1024EEvPKfS1_S1_iiPf_param_2];
	ld.param.u32 	%r26, [_Z16_attentionKernelILi1024EEvPKfS1_S1_iiPf_param_3];
	ld.param.u32 	%r27, [_Z16_attentionKernelILi1024EEvPKfS1_S1_iiPf_param_4];
	mov.u32 	%r1, %ctaid.x;
	mov.u32 	%r2, %tid.y;
	mov.u32 	%r28, %ctaid.y;
	mov.u32 	%r29, %ntid.y;
	mad.lo.s32 	%r3, %r28, %r29, %r2;
	shl.b32 	%r30, %r2, 2;
	mov.u32 	%r31, _ZZ16_attentionKernelILi1024EEvPKfS1_S1_iiPfE7old_max;
	add.s32 	%r4, %r31, %r30;
	mov.b32 	%r32, -8388609;
	st.shared.u32 	[%r4], %r32;
	mov.u32 	%r33, _ZZ16_attentionKernelILi1024EEvPKfS1_S1_iiPfE7new_max;
	add.s32 	%r5, %r33, %r30;
	st.shared.u32 	[%r5], %r32;
	mov.u32 	%r34, _ZZ16_attentionKernelILi1024EEvPKfS1_S1_iiPfE7new_sum;
	add.s32 	%r6, %r34, %r30;
	mov.b32 	%r35, 0;
	st.shared.u32 	[%r6], %r35;
	setp.lt.s32 	%p1, %r26, 1;
	mov.u32 	%r36, _ZZ16_attentionKernelILi1024EEvPKfS1_S1_iiPfE3out;
	add.s32 	%r7, %r36, %r30;
	@%p1 bra 	$L__BB0_36;
	add.s32 	%r38, %r27, 1023;
	shr.s32 	%r39, %r38, 31;
	shr.u32 	%r40, %r39, 22;
	add.s32 	%r41, %r38, %r40;
	shr.s32 	%r42, %r41, 10;
	mov.u32 	%r44, _ZZ16_attentionKernelILi1024EEvPKfS1_S1_iiPfE6shareV;
	add.s32 	%r8, %r44, %r30;
	mov.u32 	%r45, _ZZ16_attentionKernelILi1024EEvPKfS1_S1_iiPfE14shareQ_times_K;
	add.s32 	%r9, %r45, %r30;
	mov.u32 	%r46, _ZZ16_attentionKernelILi1024EEvPKfS1_S1_iiPfE6inputS;
	add.s32 	%r10, %r46, %r30;
	mov.u32 	%r47, _ZZ16_attentionKernelILi1024EEvPKfS1_S1_iiPfE9block_sum;
	add.s32 	%r11, %r47, %r30;
	max.s32 	%r48, %r42, 1;
	neg.s32 	%r12, %r48;
	mad.lo.s32 	%r13, %r27, %r1, %r2;
	cvta.to.global.u64 	%rd1, %rd6;
	cvta.to.global.u64 	%rd2, %rd4;
	cvta.to.global.u64 	%rd3, %rd5;
	mov.b32 	%r55, 0;
$L__BB0_2:
	setp.lt.s32 	%p2, %r27, 1;
	mov.b32 	%r49, 0;
	st.shared.u32 	[%r8], %r49;
	mov.f32 	%f84, 0f00000000;
	@%p2 bra 	$L__BB0_27;
	mad.lo.s32 	%r57, %r55, %r27, %r2;
	mov.f32 	%f84, 0f00000000;
	mov.u32 	%r56, %r2;
	mov.u32 	%r58, %r13;
	mov.u32 	%r59, %r12;
$L__BB0_4:
	setp.ge.u32 	%p3, %r56, %r27;
	mov.f32 	%f83, 0f00000000;
	@%p3 bra 	$L__BB0_6;
	mul.wide.u32 	%rd8, %r58, 4;
	add.s64 	%rd9, %rd2, %rd8;
	ld.global.nc.f32 	%f14, [%rd9];
	mul.wide.u32 	%rd10, %r57, 4;
	add.s64 	%rd11, %rd3, %rd10;
	ld.global.nc.f32 	%f15, [%rd11];
	mul.f32 	%f83, %f14, %f15;
$L__BB0_6:
	setp.gt.u32 	%p4, %r2, 511;
	st.shared.f32 	[%r9], %f83;
	bar.sync 	0;
	@%p4 bra 	$L__BB0_8;
	ld.shared.f32 	%f16, [%r9+2048];
	ld.shared.f32 	%f17, [%r9];
	add.f32 	%f18, %f16, %f17;
	st.shared.f32 	[%r9], %f18;
$L__BB0_8:
	setp.gt.u32 	%p5, %r2, 255;
	bar.sync 	0;
	@%p5 bra 	$L__BB0_10;
	ld.shared.f32 	%f19, [%r9+1024];
	ld.shared.f32 	%f20, [%r9];
	add.f32 	%f21, %f19, %f20;
	st.shared.f32 	[%r9], %f21;
$L__BB0_10:
	setp.gt.u32 	%p6, %r2, 127;
	bar.sync 	0;
	@%p6 bra 	$L__BB0_12;
	ld.shared.f32 	%f22, [%r9+512];
	ld.shared.f32 	%f23, [%r9];
	add.f32 	%f24, %f22, %f23;
	st.shared.f32 	[%r9], %f24;
$L__BB0_12:
	setp.gt.u32 	%p7, %r2, 63;
	bar.sync 	0;
	@%p7 bra 	$L__BB0_14;
	ld.shared.f32 	%f25, [%r9+256];
	ld.shared.f32 	%f26, [%r9];
	add.f32 	%f27, %f25, %f26;
	st.shared.f32 	[%r9], %f27;
$L__BB0_14:
	setp.gt.u32 	%p8, %r2, 31;
	bar.sync 	0;
	@%p8 bra 	$L__BB0_16;
	ld.shared.f32 	%f28, [%r9+128];
	ld.shared.f32 	%f29, [%r9];
	add.f32 	%f30, %f28, %f29;
	st.shared.f32 	[%r9], %f30;
$L__BB0_16:
	setp.gt.u32 	%p9, %r2, 15;
	bar.sync 	0;
	@%p9 bra 	$L__BB0_18;
	ld.shared.f32 	%f31, [%r9+64];
	ld.shared.f32 	%f32, [%r9];
	add.f32 	%f33, %f31, %f32;
	st.shared.f32 	[%r9], %f33;
$L__BB0_18:
	setp.gt.u32 	%p10, %r2, 7;
	bar.sync 	0;
	@%p10 bra 	$L__BB0_20;
	ld.shared.f32 	%f34, [%r9+32];
	ld.shared.f32 	%f35, [%r9];
	add.f32 	%f36, %f34, %f35;
	st.shared.f32 	[%r9], %f36;
$L__BB0_20:
	setp.gt.u32 	%p11, %r2, 3;
	bar.sync 	0;
	@%p11 bra 	$L__BB0_22;
	ld.shared.f32 	%f37, [%r9+16];
	ld.shared.f32 	%f38, [%r9];
	add.f32 	%f39, %f37, %f38;
	st.shared.f32 	[%r9], %f39;
$L__BB0_22:
	setp.gt.u32 	%p12, %r2, 1;
	bar.sync 	0;
	@%p12 bra 	$L__BB0_24;
	ld.shared.f32 	%f40, [%r9+8];
	ld.shared.f32 	%f41, [%r9];
	add.f32 	%f42, %f40, %f41;
	st.shared.f32 	[%r9], %f42;
$L__BB0_24:
	setp.ne.s32 	%p13, %r2, 0;
	bar.sync 	0;
	@%p13 bra 	$L__BB0_26;
	ld.shared.f32 	%f43, [_ZZ16_attentionKernelILi1024EEvPKfS1_S1_iiPfE14shareQ_times_K+4];
	ld.shared.f32 	%f44, [%r9];
	add.f32 	%f45, %f43, %f44;
	st.shared.f32 	[%r9], %f45;
$L__BB0_26:
	bar.sync 	0;
	ld.shared.f32 	%f46, [_ZZ16_attentionKernelILi1024EEvPKfS1_S1_iiPfE14shareQ_times_K];
	add.f32 	%f84, %f84, %f46;
	bar.sync 	0;
	add.s32 	%r59, %r59, 1;
	setp.ne.s32 	%p14, %r59, 0;
	add.s32 	%r58, %r58, 1024;
	add.s32 	%r57, %r57, 1024;
	add.s32 	%r56, %r56, 1024;
	@%p14 bra 	$L__BB0_4;
$L__BB0_27:
	setp.ge.s32 	%p15, %r3, %r27;
	st.shared.f32 	[%r10], %f84;
	shl.b32 	%r50, %r2, 2;
	mov.u32 	%r51, _ZZ16_attentionKernelILi1024EEvPKfS1_S1_iiPfE9block_max;
	add.s32 	%r24, %r51, %r50;
	st.shared.f32 	[%r24], %f84;
	mov.b32 	%r52, 1065353216;
	st.shared.u32 	[%r11], %r52;
	@%p15 bra 	$L__BB0_29;
	mad.lo.s32 	%r53, %r55, %r27, %r3;
	mul.wide.s32 	%rd12, %r53, 4;
	add.s64 	%rd13, %rd1, %rd12;
	ld.global.nc.f32 	%f47, [%rd13];
	st.shared.f32 	[%r8], %f47;
$L__BB0_29:
	bar.sync 	0;
	ld.shared.f32 	%f6, [%r5];
	ld.shared.f32 	%f7, [%r24];
	setp.leu.f32 	%p16, %f6, %f7;
	@%p16 bra 	$L__BB0_31;
	ld.shared.f32 	%f54, [%r6];
	ld.shared.f32 	%f55, [%r11];
	sub.f32 	%f56, %f7, %f6;
	mul.f32 	%f57, %f56, 0f3FB8AA3B;
	ex2.approx.f32 	%f58, %f57;
	fma.rn.f32 	%f59, %f55, %f58, %f54;
	st.shared.f32 	[%r6], %f59;
	bra.uni 	$L__BB0_32;
$L__BB0_31:
	ld.shared.f32 	%f48, [%r11];
	ld.shared.f32 	%f49, [%r6];
	sub.f32 	%f50, %f6, %f7;
	mul.f32 	%f51, %f50, 0f3FB8AA3B;
	ex2.approx.f32 	%f52, %f51;
	fma.rn.f32 	%f53, %f49, %f52, %f48;
	st.shared.f32 	[%r6], %f53;
	st.shared.f32 	[%r5], %f7;
$L__BB0_32:
	bar.sync 	0;
	ld.shared.f32 	%f60, [%r10];
	ld.shared.f32 	%f61, [%r5];
	sub.f32 	%f62, %f60, %f61;
	mul.f32 	%f63, %f62, 0f3FB8AA3B;
	ex2.approx.f32 	%f64, %f63;
	st.shared.f32 	[%r10], %f64;
	bar.sync 	0;
	setp.ne.s32 	%p17, %r55, 0;
	@%p17 bra 	$L__BB0_34;
	ld.shared.f32 	%f74, [%r10];
	ld.shared.f32 	%f75, [%r8];
	mul.f32 	%f76, %f74, %f75;
	st.shared.f32 	[%r7], %f76;
	ld.shared.f32 	%f85, [%r5];
	bra.uni 	$L__BB0_35;
$L__BB0_34:
	ld.shared.f32 	%f65, [%r4];
	ld.shared.f32 	%f85, [%r5];
	sub.f32 	%f66, %f65, %f85;
	mul.f32 	%f67, %f66, 0f3FB8AA3B;
	ex2.approx.f32 	%f68, %f67;
	ld.shared.f32 	%f69, [%r7];
	ld.shared.f32 	%f70, [%r10];
	ld.shared.f32 	%f71, [%r8];
	mul.f32 	%f72, %f70, %f71;
	fma.rn.f32 	%f73, %f68, %f69, %f72;
	st.shared.f32 	[%r7], %f73;
$L__BB0_35:
	st.shared.f32 	[%r4], %f85;
	bar.sync 	0;
	add.s32 	%r55, %r55, 1;
	setp.ne.s32 	%p18, %r55, %r26;
	@%p18 bra 	$L__BB0_2;
$L__BB0_36:
	bar.sync 	0;
	setp.ge.s32 	%p19, %r3, %r27;
	@%p19 bra 	$L__BB0_38;
	ld.param.u64 	%rd17, [_Z16_attentionKernelILi1024EEvPKfS1_S1_iiPf_param_5];
	ld.shared.f32 	%f77, [%r7];
	ld.shared.f32 	%f78, [%r6];
	mov.f32 	%f79, 0f3F800000;
	div.approx.f32 	%f80, %f79, %f78;
	mul.f32 	%f81, %f77, %f80;
	mad.lo.s32 	%r54, %r27, %r1, %r3;
	cvta.to.global.u64 	%rd14, %rd17;
	mul.wide.u32 	%rd15, %r54, 4;
	add.s64 	%rd16, %rd14, %rd15;
	st.global.f32 	[%rd16], %f81;
$L__BB0_38:
	ret;

}
	// .globl	_Z16_attentionKernelILi512EEvPKfS1_S1_iiPf
.visible .entry _Z16_attentionKernelILi512EEvPKfS1_S1_iiPf(
	.param .u64 .ptr .align 1 _Z16_attentionKernelILi512EEvPKfS1_S1_iiPf_param_0,
	.param .u64 .ptr .align 1 _Z16_attentionKernelILi512EEvPKfS1_S1_iiPf_param_1,
	.param .u64 .ptr .align 1 _Z16_attentionKernelILi512EEvPKfS1_S1_iiPf_param_2,
	.param .u32 _Z16_attentionKernelILi512EEvPKfS1_S1_iiPf_param_3,
	.param .u32 _Z16_attentionKernelILi512EEvPKfS1_S1_iiPf_param_4,
	.param .u64 .ptr .align 1 _Z16_attentionKernelILi512EEvPKfS1_S1_iiPf_param_5
)
.maxntid 512
{
	.reg .pred 	%p<19>;
	.reg .b32 	%r<60>;
	.reg .b32 	%f<83>;
	.reg .b64 	%rd<18>;
	// demoted variable
	.shared .align 4 .b8 _ZZ16_attentionKernelILi512EEvPKfS1_S1_iiPfE7old_max[2048];
	// demoted variable
	.shared .align 4 .b8 _ZZ16_attentionKernelILi512EEvPKfS1_S1_iiPfE7new_max[2048];
	// demoted variable
	.shared .align 4 .b8 _ZZ16_attentionKernelILi512EEvPKfS1_S1_iiPfE7new_sum[2048];
	// demoted variable
	.shared .align 4 .b8 _ZZ16_attentionKernelILi512EEvPKfS1_S1_iiPfE9block_sum[2048];
	// demoted variable
	.shared .align 4 .b8 _ZZ16_attentionKernelILi512EEvPKfS1_S1_iiPfE9block_max[2048];
	// demoted variable
	.shared .align 4 .b8 _ZZ16_attentionKernelILi512EEvPKfS1_S1_iiPfE6inputS[2048];
	// demoted variable
	.shared .align 4 .b8 _ZZ16_attentionKernelILi512EEvPKfS1_S1_iiPfE6shareV[2048];
	// demoted variable
	.shared .align 4 .b8 _ZZ16_attentionKernelILi512EEvPKfS1_S1_iiPfE3out[2048];
	// demoted variable
	.shared .align 4 .b8 _ZZ16_attentionKernelILi512EEvPKfS1_S1_iiPfE14shareQ_times_K[2048];
	ld.param.u64 	%rd4, [_Z16_attentionKernelILi512EEvPKfS1_S1_iiPf_param_0];
	ld.param.u64 	%rd5, [_Z16_attentionKernelILi512EEvPKfS1_S1_iiPf_param_1];
	ld.param.u64 	%rd6, [_Z16_attentionKernelILi512EEvPKfS1_S1_iiPf_param_2];
	ld.param.u32 	%r26, [_Z16_attentionKernelILi512EEvPKfS1_S1_iiPf_param_3];
	ld.param.u32 	%r27, [_Z16_attentionKernelILi512EEvPKfS1_S1_iiPf_param_4];
	mov.u32 	%r1, %ctaid.x;
	mov.u32 	%r2, %tid.y;
	mov.u32 	%r28, %ctaid.y;
	mov.u32 	%r29, %ntid.y;
	mad.lo.s32 	%r3, %r28, %r29, %r2;
	shl.b32 	%r30, %r2, 2;
	mov.u32 	%r31, _ZZ16_attentionKernelILi512EEvPKfS1_S1_iiPfE7old_max;
	add.s32 	%r4, %r31, %r30;
	mov.b32 	%r32, -8388609;
	st.shared.u32 	[%r4], %r32;
	mov.u32 	%r33, _ZZ16_attentionKernelILi512EEvPKfS1_S1_iiPfE7new_max;
	add.s32 	%r5, %r33, %r30;
	st.shared.u32 	[%r5], %r32;
	mov.u32 	%r34, _ZZ16_attentionKernelILi512EEvPKfS1_S1_iiPfE7new_sum;
	add.s32 	%r6, %r34, %r30;
	mov.b32 	%r35, 0;
	st.shared.u32 	[%r6], %r35;
	setp.lt.s32 	%p1, %r26, 1;
	mov.u32 	%r36, _ZZ16_attentionKernelILi512EEvPKfS1_S1_iiPfE3out;
	add.s32 	%r7, %r36, %r30;
	@%p1 bra 	$L__BB1_34;
	add.s32 	%r38, %r27, 511;
	shr.s32 	%r39, %r38, 31;
	shr.u32 	%r40, %r39, 23;
	add.s32 	%r41, %r38, %r40;
	shr.s32 	%r42, %r41, 9;
	mov.u32 	%r44, _ZZ16_attentionKernelILi512EEvPKfS1_S1_iiPfE6shareV;
	add.s32 	%r8, %r44, %r30;
	mov.u32 	%r45, _ZZ16_attentionKernelILi512EEvPKfS1_S1_iiPfE14shareQ_times_K;
	add.s32 	%r9, %r45, %r30;
	mov.u32 	%r46, _ZZ16_attentionKernelILi512EEvPKfS1_S1_iiPfE6inputS;
	add.s32 	%r10, %r46, %r30;
	mov.u32 	%r47, _ZZ16_attentionKernelILi512EEvPKfS1_S1_iiPfE9block_sum;
	add.s32 	%r11, %r47, %r30;
	max.s32 	%r48, %r42, 1;
	neg.s32 	%r12, %r48;
	mad.lo.s32 	%r13, %r27, %r1, %r2;
	cvta.to.global.u64 	%rd1, %rd6;
	cvta.to.global.u64 	%rd2, %rd4;
	cvta.to.global.u64 	%rd3, %rd5;
	mov.b32 	%r55, 0;
$L__BB1_2:
	setp.lt.s32 	%p2, %r27, 1;
	mov.b32 	%r49, 0;
	st.shared.u32 	[%r8], %r49;
	mov.f32 	%f81, 0f00000000;
	@%p2 bra 	$L__BB1_25;
	mad.lo.s32 	%r57, %r55, %r27, %r2;
	mov.f32 	%f81, 0f00000000;
	mov.u32 	%r56, %r2;
	mov.u32 	%r58, %r13;
	mov.u32 	%r59, %r12;
$L__BB1_4:
	setp.ge.u32 	%p3, %r56, %r27;
	mov.f32 	%f80, 0f00000000;
	@%p3 bra 	$L__BB1_6;
	mul.wide.u32 	%rd8, %r58, 4;
	add.s64 	%rd9, %rd2, %rd8;
	ld.global.nc.f32 	%f14, [%rd9];
	mul.wide.u32 	%rd10, %r57, 4;
	add.s64 	%rd11, %rd3, %rd10;
	ld.global.nc.f32 	%f15, [%rd11];
	mul.f32 	%f80, %f14, %f15;
$L__BB1_6:
	setp.gt.u32 	%p4, %r2, 255;
	st.shared.f32 	[%r9], %f80;
	bar.sync 	0;
	@%p4 bra 	$L__BB1_8;
	ld.shared.f32 	%f16, [%r9+1024];
	ld.shared.f32 	%f17, [%r9];
	add.f32 	%f18, %f16, %f17;
	st.shared.f32 	[%r9], %f18;
$L__BB1_8:
	setp.gt.u32 	%p5, %r2, 127;
	bar.sync 	0;
	@%p5 bra 	$L__BB1_10;
	ld.shared.f32 	%f19, [%r9+512];
	ld.shared.f32 	%f20, [%r9];
	add.f32 	%f21, %f19, %f20;
	st.shared.f32 	[%r9], %f21;
$L__BB1_10:
	setp.gt.u32 	%p6, %r2, 63;
	bar.sync 	0;
	@%p6 bra 	$L__BB1_12;
	ld.shared.f32 	%f22, [%r9+256];
	ld.shared.f32 	%f23, [%r9];
	add.f32 	%f24, %f22, %f23;
	st.shared.f32 	[%r9], %f24;
$L__BB1_12:
	setp.gt.u32 	%p7, %r2, 31;
	bar.sync 	0;
	@%p7 bra 	$L__BB1_14;
	ld.shared.f32 	%f25, [%r9+128];
	ld.shared.f32 	%f26, [%r9];
	add.f32 	%f27, %f25, %f26;
	st.shared.f32 	[%r9], %f27;
$L__BB1_14:
	setp.gt.u32 	%p8, %r2, 15;
	bar.sync 	0;
	@%p8 bra 	$L__BB1_16;
	ld.shared.f32 	%f28, [%r9+64];
	ld.shared.f32 	%f29, [%r9];
	add.f32 	%f30, %f28, %f29;
	st.shared.f32 	[%r9], %f30;
$L__BB1_16:
	setp.gt.u32 	%p9, %r2, 7;
	bar.sync 	0;
	@%p9 bra 	$L__BB1_18;
	ld.shared.f32 	%f31, [%r9+32];
	ld.shared.f32 	%f32, [%r9];
	add.f32 	%f33, %f31, %f32;
	st.shared.f32 	[%r9], %f33;
$L__BB1_18:
	setp.gt.u32 	%p10, %r2, 3;
	bar.sync 	0;
	@%p10 bra 	$L__BB1_20;
	ld.shared.f32 	%f34, [%r9+16];
	ld.shared.f32 	%f35, [%r9];
	add.f32 	%f36, %f34, %f35;
	st.shared.f32 	[%r9], %f36;
$L__BB1_20:
	setp.gt.u32 	%p11, %r2, 1;
	bar.sync 	0;
	@%p11 bra 	$L__BB1_22;
	ld.shared.f32 	%f37, [%r9+8];
	ld.shared.f32 	%f38, [%r9];
	add.f32 	%f39, %f37, %f38;
	st.shared.f32 	[%r9], %f39;
$L__BB1_22:
	setp.ne.s32 	%p12, %r2, 0;
	bar.sync 	0;
	@%p12 bra 	$L__BB1_24;
	ld.shared.f32 	%f40, [_ZZ16_attentionKernelILi512EEvPKfS1_S1_iiPfE14shareQ_times_K+4];
	ld.shared.f32 	%f41, [%r9];
	add.f32 	%f42, %f40, %f41;
	st.shared.f32 	[%r9], %f42;
$L__BB1_24:
	bar.sync 	0;
	ld.shared.f32 	%f43, [_ZZ16_attentionKernelILi512EEvPKfS1_S1_iiPfE14shareQ_times_K];
	add.f32 	%f81, %f81, %f43;
	bar.sync 	0;
	add.s32 	%r59, %r59, 1;
	setp.ne.s32 	%p13, %r59, 0;
	add.s32 	%r58, %r58, 512;
	add.s32 	%r57, %r57, 512;
	add.s32 	%r56, %r56, 512;
	@%p13 bra 	$L__BB1_4;
$L__BB1_25:
	setp.ge.s32 	%p14, %r3, %r27;
	st.shared.f32 	[%r10], %f81;
	shl.b32 	%r50, %r2, 2;
	mov.u32 	%r51, _ZZ16_attentionKernelILi512EEvPKfS1_S1_iiPfE9block_max;
	add.s32 	%r24, %r51, %r50;
	st.shared.f32 	[%r24], %f81;
	mov.b32 	%r52, 1065353216;
	st.shared.u32 	[%r11], %r52;
	@%p14 bra 	$L__BB1_27;
	mad.lo.s32 	%r53, %r55, %r27, %r3;
	mul.wide.s32 	%rd12, %r53, 4;
	add.s64 	%rd13, %rd1, %rd12;
	ld.global.nc.f32 	%f44, [%rd13];
	st.shared.f32 	[%r8], %f44;
$L__BB1_27:
	bar.sync 	0;
	ld.shared.f32 	%f6, [%r5];
	ld.shared.f32 	%f7, [%r24];
	setp.leu.f32 	%p15, %f6, %f7;
	@%p15 bra 	$L__BB1_29;
	ld.shared.f32 	%f51, [%r6];
	ld.shared.f32 	%f52, [%r11];
	sub.f32 	%f53, %f7, %f6;
	mul.f32 	%f54, %f53, 0f3FB8AA3B;
	ex2.approx.f32 	%f55, %f54;
	fma.rn.f32 	%f56, %f52, %f55, %f51;
	st.shared.f32 	[%r6], %f56;
	bra.uni 	$L__BB1_30;
$L__BB1_29:
	ld.shared.f32 	%f45, [%r11];
	ld.shared.f32 	%f46, [%r6];
	sub.f32 	%f47, %f6, %f7;
	mul.f32 	%f48, %f47, 0f3FB8AA3B;
	ex2.approx.f32 	%f49, %f48;
	fma.rn.f32 	%f50, %f46, %f49, %f45;
	st.shared.f32 	[%r6], %f50;
	st.shared.f32 	[%r5], %f7;
$L__BB1_30:
	bar.sync 	0;
	ld.shared.f32 	%f57, [%r10];
	ld.shared.f32 	%f58, [%r5];
	sub.f32 	%f59, %f57, %f58;
	mul.f32 	%f60, %f59, 0f3FB8AA3B;
	ex2.approx.f32 	%f61, %f60;
	st.shared.f32 	[%r10], %f61;
	bar.sync 	0;
	setp.ne.s32 	%p16, %r55, 0;
	@%p16 bra 	$L__BB1_32;
	ld.shared.f32 	%f71, [%r10];
	ld.shared.f32 	%f72, [%r8];
	mul.f32 	%f73, %f71, %f72;
	st.shared.f32 	[%r7], %f73;
	ld.shared.f32 	%f82, [%r5];
	bra.uni 	$L__BB1_33;
$L__BB1_32:
	ld.shared.f32 	%f62, [%r4];
	ld.shared.f32 	%f82, [%r5];
	sub.f32 	%f63, %f62, %f82;
	mul.f32 	%f64, %f63, 0f3FB8AA3B;
	ex2.approx.f32 	%f65, %f64;
	ld.shared.f32 	%f66, [%r7];
	ld.shared.f32 	%f67, [%r10];
	ld.shared.f32 	%f68, [%r8];
	mul.f32 	%f69, %f67, %f68;
	fma.rn.f32 	%f70, %f65, %f66, %f69;
	st.shared.f32 	[%r7], %f70;
$L__BB1_33:
	st.shared.f32 	[%r4], %f82;
	bar.sync 	0;
	add.s32 	%r55, %r55, 1;
	setp.ne.s32 	%p17, %r55, %r26;
	@%p17 bra 	$L__BB1_2;
$L__BB1_34:
	bar.sync 	0;
	setp.ge.s32 	%p18, %r3, %r27;
	@%p18 bra 	$L__BB1_36;
	ld.param.u64 	%rd17, [_Z16_attentionKernelILi512EEvPKfS1_S1_iiPf_param_5];
	ld.shared.f32 	%f74, [%r7];
	ld.shared.f32 	%f75, [%r6];
	mov.f32 	%f76, 0f3F800000;
	div.approx.f32 	%f77, %f76, %f75;
	mul.f32 	%f78, %f74, %f77;
	mad.lo.s32 	%r54, %r27, %r1, %r3;
	cvta.to.global.u64 	%rd14, %rd17;
	mul.wide.u32 	%rd15, %r54, 4;
	add.s64 	%rd16, %rd14, %rd15;
	st.global.f32 	[%rd16], %f78;
$L__BB1_36:
	ret;

}
	// .globl	_Z16_attentionKernelILi256EEvPKfS1_S1_iiPf
.visible .entry _Z16_attentionKernelILi256EEvPKfS1_S1_iiPf(
	.param .u64 .ptr .align 1 _Z16_attentionKernelILi256EEvPKfS1_S1_iiPf_param_0,
	.param .u64 .ptr .align 1 _Z16_attentionKernelILi256EEvPKfS1_S1_iiPf_param_1,
	.param .u64 .ptr .align 1 _Z16_attentionKernelILi256EEvPKfS1_S1_iiPf_param_2,
	.param .u32 _Z16_attentionKernelILi256EEvPKfS1_S1_iiPf_param_3,
	.param .u32 _Z16_attentionKernelILi256EEvPKfS1_S1_iiPf_param_4,
	.param .u64 .ptr .align 1 _Z16_attentionKernelILi256EEvPKfS1_S1_iiPf_param_5
)
.maxntid 256
{
	.reg .pred 	%p<18>;
	.reg .b32 	%r<60>;
	.reg .b32 	%f<80>;
	.reg .b64 	%rd<18>;
	// demoted variable
	.shared .align 4 .b8 _ZZ16_attentionKernelILi256EEvPKfS1_S1_iiPfE7old_max[1024];
	// demoted variable
	.shared .align 4 .b8 _ZZ16_attentionKernelILi256EEvPKfS1_S1_iiPfE7new_max[1024];
	// demoted variable
	.shared .align 4 .b8 _ZZ16_attentionKernelILi256EEvPKfS1_S1_iiPfE7new_sum[1024];
	// demoted variable
	.shared .align 4 .b8 _ZZ16_attentionKernelILi256EEvPKfS1_S1_iiPfE9block_sum[1024];
	// demoted variable
	.shared .align 4 .b8 _ZZ16_attentionKernelILi256EEvPKfS1_S1_iiPfE9block_max[1024];
	// demoted variable
	.shared .align 4 .b8 _ZZ16_attentionKernelILi256EEvPKfS1_S1_iiPfE6inputS[1024];
	// demoted variable
	.shared .align 4 .b8 _ZZ16_attentionKernelILi256EEvPKfS1_S1_iiPfE6shareV[1024];
	// demoted variable
	.shared .align 4 .b8 _ZZ16_attentionKernelILi256EEvPKfS1_S1_iiPfE3out[1024];
	// demoted variable
	.shared .align 4 .b8 _ZZ16_attentionKernelILi256EEvPKfS1_S1_iiPfE14shareQ_times_K[1024];
	ld.param.u64 	%rd4, [_Z16_attentionKernelILi256EEvPKfS1_S1_iiPf_param_0];
	ld.param.u64 	%rd5, [_Z16_attentionKernelILi256EEvPKfS1_S1_iiPf_param_1];
	ld.param.u64 	%rd6, [_Z16_attentionKernelILi256EEvPKfS1_S1_iiPf_param_2];
	ld.param.u32 	%r26, [_Z16_attentionKernelILi256EEvPKfS1_S1_iiPf_param_3];
	ld.param.u32 	%r27, [_Z16_attentionKernelILi256EEvPKfS1_S1_iiPf_param_4];
	mov.u32 	%r1, %ctaid.x;
	mov.u32 	%r2, %tid.y;
	mov.u32 	%r28, %ctaid.y;
	mov.u32 	%r29, %ntid.y;
	mad.lo.s32 	%r3, %r28, %r29, %r2;
	shl.b32 	%r30, %r2, 2;
	mov.u32 	%r31, _ZZ16_attentionKernelILi256EEvPKfS1_S1_iiPfE7old_max;
	add.s32 	%r4, %r31, %r30;
	mov.b32 	%r32, -8388609;
	st.shared.u32 	[%r4], %r32;
	mov.u32 	%r33, _ZZ16_attentionKernelILi256EEvPKfS1_S1_iiPfE7new_max;
	add.s32 	%r5, %r33, %r30;
	st.shared.u32 	[%r5], %r32;
	mov.u32 	%r34, _ZZ16_attentionKernelILi256EEvPKfS1_S1_iiPfE7new_sum;
	add.s32 	%r6, %r34, %r30;
	mov.b32 	%r35, 0;
	st.shared.u32 	[%r6], %r35;
	setp.lt.s32 	%p1, %r26, 1;
	mov.u32 	%r36, _ZZ16_attentionKernelILi256EEvPKfS1_S1_iiPfE3out;
	add.s32 	%r7, %r36, %r30;
	@%p1 bra 	$L__BB2_32;
	add.s32 	%r38, %r27, 255;
	shr.s32 	%r39, %r38, 31;
	shr.u32 	%r40, %r39, 24;
	add.s32 	%r41, %r38, %r40;
	shr.s32 	%r42, %r41, 8;
	mov.u32 	%r44, _ZZ16_attentionKernelILi256EEvPKfS1_S1_iiPfE6shareV;
	add.s32 	%r8, %r44, %r30;
	mov.u32 	%r45, _ZZ16_attentionKernelILi256EEvPKfS1_S1_iiPfE14shareQ_times_K;
	add.s32 	%r9, %r45, %r30;
	mov.u32 	%r46, _ZZ16_attentionKernelILi256EEvPKfS1_S1_iiPfE6inputS;
	add.s32 	%r10, %r46, %r30;
	mov.u32 	%r47, _ZZ16_attentionKernelILi256EEvPKfS1_S1_iiPfE9block_sum;
	add.s32 	%r11, %r47, %r30;
	max.s32 	%r48, %r42, 1;
	neg.s32 	%r12, %r48;
	mad.lo.s32 	%r13, %r27, %r1, %r2;
	cvta.to.global.u64 	%rd1, %rd6;
	cvta.to.global.u64 	%rd2, %rd4;
	cvta.to.global.u64 	%rd3, %rd5;
	mov.b32 	%r55, 0;
$L__BB2_2:
	setp.lt.s32 	%p2, %r27, 1;
	mov.b32 	%r49, 0;
	st.shared.u32 	[%r8], %r49;
	mov.f32 	%f78, 0f00000000;
	@%p2 bra 	$L__BB2_23;
	mad.lo.s32 	%r57, %r55, %r27, %r2;
	mov.f32 	%f78, 0f00000000;
	mov.u32 	%r56, %r2;
	mov.u32 	%r58, %r13;
	mov.u32 	%r59, %r12;
$L__BB2_4:
	setp.ge.u32 	%p3, %r56, %r27;
	mov.f32 	%f77, 0f00000000;
	@%p3 bra 	$L__BB2_6;
	mul.wide.u32 	%rd8, %r58, 4;
	add.s64 	%rd9, %rd2, %rd8;
	ld.global.nc.f32 	%f14, [%rd9];
	mul.wide.u32 	%rd10, %r57, 4;
	add.s64 	%rd11, %rd3, %rd10;
	ld.global.nc.f32 	%f15, [%rd11];
	mul.f32 	%f77, %f14, %f15;
$L__BB2_6:
	setp.gt.u32 	%p4, %r2, 127;
	st.shared.f32 	[%r9], %f77;
	bar.sync 	0;
	@%p4 bra 	$L__BB2_8;
	ld.shared.f32 	%f16, [%r9+512];
	ld.shared.f32 	%f17, [%r9];
	add.f32 	%f18, %f16, %f17;
	st.shared.f32 	[%r9], %f18;
$L__BB2_8:
	setp.gt.u32 	%p5, %r2, 63;
	bar.sync 	0;
	@%p5 bra 	$L__BB2_10;
	ld.shared.f32 	%f19, [%r9+256];
	ld.shared.f32 	%f20, [%r9];
	add.f32 	%f21, %f19, %f20;
	st.shared.f32 	[%r9], %f21;
$L__BB2_10:
	setp.gt.u32 	%p6, %r2, 31;
	bar.sync 	0;
	@%p6 bra 	$L__BB2_12;
	ld.shared.f32 	%f22, [%r9+128];
	ld.shared.f32 	%f23, [%r9];
	add.f32 	%f24, %f22, %f23;
	st.shared.f32 	[%r9], %f24;
$L__BB2_12:
	setp.gt.u32 	%p7, %r2, 15;
	bar.sync 	0;
	@%p7 bra 	$L__BB2_14;
	ld.shared.f32 	%f25, [%r9+64];
	ld.shared.f32 	%f26, [%r9];
	add.f32 	%f27, %f25, %f26;
	st.shared.f32 	[%r9], %f27;
$L__BB2_14:
	setp.gt.u32 	%p8, %r2, 7;
	bar.sync 	0;
	@%p8 bra 	$L__BB2_16;
	ld.shared.f32 	%f28, [%r9+32];
	ld.shared.f32 	%f29, [%r9];
	add.f32 	%f30, %f28, %f29;
	st.shared.f32 	[%r9], %f30;
$L__BB2_16:
	setp.gt.u32 	%p9, %r2, 3;
	bar.sync 	0;
	@%p9 bra 	$L__BB2_18;
	ld.shared.f32 	%f31, [%r9+16];
	ld.shared.f32 	%f32, [%r9];
	add.f32 	%f33, %f31, %f32;
	st.shared.f32 	[%r9], %f33;
$L__BB2_18:
	setp.gt.u32 	%p10, %r2, 1;
	bar.sync 	0;
	@%p10 bra 	$L__BB2_20;
	ld.shared.f32 	%f34, [%r9+8];
	ld.shared.f32 	%f35, [%r9];
	add.f32 	%f36, %f34, %f35;
	st.shared.f32 	[%r9], %f36;
$L__BB2_20:
	setp.ne.s32 	%p11, %r2, 0;
	bar.sync 	0;
	@%p11 bra 	$L__BB2_22;
	ld.shared.f32 	%f37, [_ZZ16_attentionKernelILi256EEvPKfS1_S1_iiPfE14shareQ_times_K+4];
	ld.shared.f32 	%f38, [%r9];
	add.f32 	%f39, %f37, %f38;
	st.shared.f32 	[%r9], %f39;
$L__BB2_22:
	bar.sync 	0;
	ld.shared.f32 	%f40, [_ZZ16_attentionKernelILi256EEvPKfS1_S1_iiPfE14shareQ_times_K];
	add.f32 	%f78, %f78, %f40;
	bar.sync 	0;
	add.s32 	%r59, %r59, 1;
	setp.ne.s32 	%p12, %r59, 0;
	add.s32 	%r58, %r58, 256;
	add.s32 	%r57, %r57, 256;
	add.s32 	%r56, %r56, 256;
	@%p12 bra 	$L__BB2_4;
$L__BB2_23:
	setp.ge.s32 	%p13, %r3, %r27;
	st.shared.f32 	[%r10], %f78;
	shl.b32 	%r50, %r2, 2;
	mov.u32 	%r51, _ZZ16_attentionKernelILi256EEvPKfS1_S1_iiPfE9block_max;
	add.s32 	%r24, %r51, %r50;
	st.shared.f32 	[%r24], %f78;
	mov.b32 	%r52, 1065353216;
	st.shared.u32 	[%r11], %r52;
	@%p13 bra 	$L__BB2_25;
	mad.lo.s32 	%r53, %r55, %r27, %r3;
	mul.wide.s32 	%rd12, %r53, 4;
	add.s64 	%rd13, %rd1, %rd12;
	ld.global.nc.f32 	%f41, [%rd13];
	st.shared.f32 	[%r8], %f41;
$L__BB2_25:
	bar.sync 	0;
	ld.shared.f32 	%f6, [%r5];
	ld.shared.f32 	%f7, [%r24];
	setp.leu.f32 	%p14, %f6, %f7;
	@%p14 bra 	$L__BB2_27;
	ld.shared.f32 	%f48, [%r6];
	ld.shared.f32 	%f49, [%r11];
	sub.f32 	%f50, %f7, %f6;
	mul.f32 	%f51, %f50, 0f3FB8AA3B;
	ex2.approx.f32 	%f52, %f51;
	fma.rn.f32 	%f53, %f49, %f52, %f48;
	st.shared.f32 	[%r6], %f53;
	bra.uni 	$L__BB2_28;
$L__BB2_27:
	ld.shared.f32 	%f42, [%r11];
	ld.shared.f32 	%f43, [%r6];
	sub.f32 	%f44, %f6, %f7;
	mul.f32 	%f45, %f44, 0f3FB8AA3B;
	ex2.approx.f32 	%f46, %f45;
	fma.rn.f32 	%f47, %f43, %f46, %f42;
	st.shared.f32 	[%r6], %f47;
	st.shared.f32 	[%r5], %f7;
$L__BB2_28:
	bar.sync 	0;
	ld.shared.f32 	%f54, [%r10];
	ld.shared.f32 	%f55, [%r5];
	sub.f32 	%f56, %f54, %f55;
	mul.f32 	%f57, %f56, 0f3FB8AA3B;
	ex2.approx.f32 	%f58, %f57;
	st.shared.f32 	[%r10], %f58;
	bar.sync 	0;
	setp.ne.s32 	%p15, %r55, 0;
	@%p15 bra 	$L__BB2_30;
	ld.shared.f32 	%f68, [%r10];
	ld.shared.f32 	%f69, [%r8];
	mul.f32 	%f70, %f68, %f69;
	st.shared.f32 	[%r7], %f70;
	ld.shared.f32 	%f79, [%r5];
	bra.uni 	$L__BB2_31;
$L__BB2_30:
	ld.shared.f32 	%f59, [%r4];
	ld.shared.f32 	%f79, [%r5];
	sub.f32 	%f60, %f59, %f79;
	mul.f32 	%f61, %f60, 0f3FB8AA3B;
	ex2.approx.f32 	%f62, %f61;
	ld.shared.f32 	%f63, [%r7];
	ld.shared.f32 	%f64, [%r10];
	ld.shared.f32 	%f65, [%r8];
	mul.f32 	%f66, %f64, %f65;
	fma.rn.f32 	%f67, %f62, %f63, %f66;
	st.shared.f32 	[%r7], %f67;
$L__BB2_31:
	st.shared.f32 	[%r4], %f79;
	bar.sync 	0;
	add.s32 	%r55, %r55, 1;
	setp.ne.s32 	%p16, %r55, %r26;
	@%p16 bra 	$L__BB2_2;
$L__BB2_32:
	bar.sync 	0;
	setp.ge.s32 	%p17, %r3, %r27;
	@%p17 bra 	$L__BB2_34;
	ld.param.u64 	%rd17, [_Z16_attentionKernelILi256EEvPKfS1_S1_iiPf_param_5];
	ld.shared.f32 	%f71, [%r7];
	ld.shared.f32 	%f72, [%r6];
	mov.f32 	%f73, 0f3F800000;
	div.approx.f32 	%f74, %f73, %f72;
	mul.f32 	%f75, %f71, %f74;
	mad.lo.s32 	%r54, %r27, %r1, %r3;
	cvta.to.global.u64 	%rd14, %rd17;
	mul.wide.u32 	%rd15, %r54, 4;
	add.s64 	%rd16, %rd14, %rd15;
	st.global.f32 	[%rd16], %f75;
$L__BB2_34:
	ret;

}
	// .globl	_Z16_attentionKernelILi128EEvPKfS1_S1_iiPf
.visible .entry _Z16_attentionKernelILi128EEvPKfS1_S1_iiPf(
	.param .u64 .ptr .align 1 _Z16_attentionKernelILi128EEvPKfS1_S1_iiPf_param_0,
	.param .u64 .ptr .align 1 _Z16_attentionKernelILi128EEvPKfS1_S1_iiPf_param_1,
	.param .u64 .ptr .align 1 _Z16_attentionKernelILi128EEvPKfS1_S1_iiPf_param_2,
	.param .u32 _Z16_attentionKernelILi128EEvPKfS1_S1_iiPf_param_3,
	.param .u32 _Z16_attentionKernelILi128EEvPKfS1_S1_iiPf_param_4,
	.param .u64 .ptr .align 1 _Z16_attentionKernelILi128EEvPKfS1_S1_iiPf_param_5
)
.maxntid 128
{
	.reg .pred 	%p<35>;
	.reg .b32 	%r<79>;
	.reg .b32 	%f<141>;
	.reg .b64 	%rd<27>;
	// demoted variable
	.shared .align 4 .b8 _ZZ16_attentionKernelILi128EEvPKfS1_S1_iiPfE7old_max[512];
	// demoted variable
	.shared .align 4 .b8 _ZZ16_attentionKernelILi128EEvPKfS1_S1_iiPfE7new_max[512];
	// demoted variable
	.shared .align 4 .b8 _ZZ16_attentionKernelILi128EEvPKfS1_S1_iiPfE7new_sum[512];
	// demoted variable
	.shared .align 4 .b8 _ZZ16_attentionKernelILi128EEvPKfS1_S1_iiPfE9block_sum[512];
	// demoted variable
	.shared .align 4 .b8 _ZZ16_attentionKernelILi128EEvPKfS1_S1_iiPfE9block_max[512];
	// demoted variable
	.shared .align 4 .b8 _ZZ16_attentionKernelILi128EEvPKfS1_S1_iiPfE6inputS[512];
	// demoted variable
	.shared .align 4 .b8 _ZZ16_attentionKernelILi128EEvPKfS1_S1_iiPfE6shareV[512];
	// demoted variable
	.shared .align 4 .b8 _ZZ16_attentionKernelILi128EEvPKfS1_S1_iiPfE3out[512];
	// demoted variable
	.shared .align 4 .b8 _ZZ16_attentionKernelILi128EEvPKfS1_S1_iiPfE14shareQ_times_K[512];
	ld.param.u64 	%rd5, [_Z16_attentionKernelILi128EEvPKfS1_S1_iiPf_param_0];
	ld.param.u64 	%rd6, [_Z16_attentionKernelILi128EEvPKfS1_S1_iiPf_param_1];
	ld.param.u32 	%r32, [_Z16_attentionKernelILi128EEvPKfS1_S1_iiPf_param_3];
	ld.param.u32 	%r33, [_Z16_attentionKernelILi128EEvPKfS1_S1_iiPf_param_4];
	cvta.to.global.u64 	%rd1, %rd6;
	cvta.to.global.u64 	%rd2, %rd5;
	mov.u32 	%r1, %ctaid.x;
	mov.u32 	%r2, %tid.y;
	mov.u32 	%r34, %ctaid.y;
	mov.u32 	%r35, %ntid.y;
	mad.lo.s32 	%r3, %r34, %r35, %r2;
	shl.b32 	%r36, %r2, 2;
	mov.u32 	%r37, _ZZ16_attentionKernelILi128EEvPKfS1_S1_iiPfE7old_max;
	add.s32 	%r4, %r37, %r36;
	mov.b32 	%r38, -8388609;
	st.shared.u32 	[%r4], %r38;
	mov.u32 	%r39, _ZZ16_attentionKernelILi128EEvPKfS1_S1_iiPfE7new_max;
	add.s32 	%r5, %r39, %r36;
	st.shared.u32 	[%r5], %r38;
	mov.u32 	%r40, _ZZ16_attentionKernelILi128EEvPKfS1_S1_iiPfE7new_sum;
	add.s32 	%r6, %r40, %r36;
	mov.b32 	%r41, 0;
	st.shared.u32 	[%r6], %r41;
	setp.lt.s32 	%p1, %r32, 1;
	mov.u32 	%r42, _ZZ16_attentionKernelILi128EEvPKfS1_S1_iiPfE3out;
	add.s32 	%r7, %r42, %r36;
	@%p1 bra 	$L__BB3_66;
	add.s32 	%r44, %r33, 127;
	shr.s32 	%r45, %r44, 31;
	shr.u32 	%r46, %r45, 25;
	add.s32 	%r47, %r44, %r46;
	shr.s32 	%r48, %r47, 7;
	mov.u32 	%r50, _ZZ16_attentionKernelILi128EEvPKfS1_S1_iiPfE6shareV;
	add.s32 	%r8, %r50, %r36;
	mov.u32 	%r51, _ZZ16_attentionKernelILi128EEvPKfS1_S1_iiPfE14shareQ_times_K;
	add.s32 	%r9, %r51, %r36;
	mul.lo.s32 	%r10, %r33, %r1;
	mov.u32 	%r52, _ZZ16_attentionKernelILi128EEvPKfS1_S1_iiPfE6inputS;
	add.s32 	%r11, %r52, %r36;
	max.s32 	%r53, %r48, 1;
	and.b32  	%r12, %r53, 1;
	and.b32  	%r13, %r53, 16777214;
	neg.s32 	%r14, %r13;
	mov.b32 	%r73, 0;
$L__BB3_2:
	setp.lt.s32 	%p2, %r33, 1;
	mov.b32 	%r54, 0;
	st.shared.u32 	[%r8], %r54;
	mov.f32 	%f139, 0f00000000;
	@%p2 bra 	$L__BB3_57;
	setp.lt.s32 	%p3, %r33, 129;
	mul.lo.s32 	%r16, %r73, %r33;
	mov.f32 	%f139, 0f00000000;
	mov.b32 	%r78, 0;
	@%p3 bra 	$L__BB3_39;
	add.s32 	%r56, %r2, %r10;
	add.s32 	%r76, %r56, 128;
	add.s32 	%r57, %r2, %r16;
	add.s32 	%r75, %r57, 128;
	mov.f32 	%f139, 0f00000000;
	mov.u32 	%r74, %r2;
	mov.u32 	%r77, %r14;
$L__BB3_5:
	setp.ge.u32 	%p4, %r74, %r33;
	mov.f32 	%f134, 0f00000000;
	@%p4 bra 	$L__BB3_7;
	add.s32 	%r58, %r76, -128;
	mul.wide.u32 	%rd7, %r58, 4;
	add.s64 	%rd8, %rd2, %rd7;
	ld.global.nc.f32 	%f24, [%rd8];
	add.s32 	%r59, %r75, -128;
	mul.wide.u32 	%rd9, %r59, 4;
	add.s64 	%rd10, %rd1, %rd9;
	ld.global.nc.f32 	%f25, [%rd10];
	mul.f32 	%f134, %f24, %f25;
$L__BB3_7:
	setp.gt.u32 	%p5, %r2, 63;
	st.shared.f32 	[%r9], %f134;
	bar.sync 	0;
	@%p5 bra 	$L__BB3_9;
	ld.shared.f32 	%f26, [%r9+256];
	ld.shared.f32 	%f27, [%r9];
	add.f32 	%f28, %f26, %f27;
	st.shared.f32 	[%r9], %f28;
$L__BB3_9:
	setp.gt.u32 	%p6, %r2, 31;
	bar.sync 	0;
	@%p6 bra 	$L__BB3_11;
	ld.shared.f32 	%f29, [%r9+128];
	ld.shared.f32 	%f30, [%r9];
	add.f32 	%f31, %f29, %f30;
	st.shared.f32 	[%r9], %f31;
$L__BB3_11:
	setp.gt.u32 	%p7, %r2, 15;
	bar.sync 	0;
	@%p7 bra 	$L__BB3_13;
	ld.shared.f32 	%f32, [%r9+64];
	ld.shared.f32 	%f33, [%r9];
	add.f32 	%f34, %f32, %f33;
	st.shared.f32 	[%r9], %f34;
$L__BB3_13:
	setp.gt.u32 	%p8, %r2, 7;
	bar.sync 	0;
	@%p8 bra 	$L__BB3_15;
	ld.shared.f32 	%f35, [%r9+32];
	ld.shared.f32 	%f36, [%r9];
	add.f32 	%f37, %f35, %f36;
	st.shared.f32 	[%r9], %f37;
$L__BB3_15:
	setp.gt.u32 	%p9, %r2, 3;
	bar.sync 	0;
	@%p9 bra 	$L__BB3_17;
	ld.shared.f32 	%f38, [%r9+16];
	ld.shared.f32 	%f39, [%r9];
	add.f32 	%f40, %f38, %f39;
	st.shared.f32 	[%r9], %f40;
$L__BB3_17:
	setp.gt.u32 	%p10, %r2, 1;
	bar.sync 	0;
	@%p10 bra 	$L__BB3_19;
	ld.shared.f32 	%f41, [%r9+8];
	ld.shared.f32 	%f42, [%r9];
	add.f32 	%f43, %f41, %f42;
	st.shared.f32 	[%r9], %f43;
$L__BB3_19:
	setp.ne.s32 	%p11, %r2, 0;
	bar.sync 	0;
	@%p11 bra 	$L__BB3_21;
	ld.shared.f32 	%f44, [_ZZ16_attentionKernelILi128EEvPKfS1_S1_iiPfE14shareQ_times_K+4];
	ld.shared.f32 	%f45, [%r9];
	add.f32 	%f46, %f44, %f45;
	st.shared.f32 	[%r9], %f46;
$L__BB3_21:
	bar.sync 	0;
	ld.shared.f32 	%f48, [_ZZ16_attentionKernelILi128EEvPKfS1_S1_iiPfE14shareQ_times_K];
	add.f32 	%f4, %f139, %f48;
	bar.sync 	0;
	add.s32 	%r60, %r74, 128;
	setp.ge.u32 	%p12, %r60, %r33;
	mov.f32 	%f135, 0f00000000;
	@%p12 bra 	$L__BB3_23;
	mul.wide.u32 	%rd11, %r76, 4;
	add.s64 	%rd12, %rd2, %rd11;
	ld.global.nc.f32 	%f49, [%rd12];
	mul.wide.u32 	%rd13, %r75, 4;
	add.s64 	%rd14, %rd1, %rd13;
	ld.global.nc.f32 	%f50, [%rd14];
	mul.f32 	%f135, %f49, %f50;
$L__BB3_23:
	st.shared.f32 	[%r9], %f135;
	bar.sync 	0;
	@%p5 bra 	$L__BB3_25;
	ld.shared.f32 	%f51, [%r9+256];
	ld.shared.f32 	%f52, [%r9];
	add.f32 	%f53, %f51, %f52;
	st.shared.f32 	[%r9], %f53;
$L__BB3_25:
	bar.sync 	0;
	@%p6 bra 	$L__BB3_27;
	ld.shared.f32 	%f54, [%r9+128];
	ld.shared.f32 	%f55, [%r9];
	add.f32 	%f56, %f54, %f55;
	st.shared.f32 	[%r9], %f56;
$L__BB3_27:
	bar.sync 	0;
	@%p7 bra 	$L__BB3_29;
	ld.shared.f32 	%f57, [%r9+64];
	ld.shared.f32 	%f58, [%r9];
	add.f32 	%f59, %f57, %f58;
	st.shared.f32 	[%r9], %f59;
$L__BB3_29:
	bar.sync 	0;
	@%p8 bra 	$L__BB3_31;
	ld.shared.f32 	%f60, [%r9+32];
	ld.shared.f32 	%f61, [%r9];
	add.f32 	%f62, %f60, %f61;
	st.shared.f32 	[%r9], %f62;
$L__BB3_31:
	bar.sync 	0;
	@%p9 bra 	$L__BB3_33;
	ld.shared.f32 	%f63, [%r9+16];
	ld.shared.f32 	%f64, [%r9];
	add.f32 	%f65, %f63, %f64;
	st.shared.f32 	[%r9], %f65;
$L__BB3_33:
	bar.sync 	0;
	@%p10 bra 	$L__BB3_35;
	ld.shared.f32 	%f66, [%r9+8];
	ld.shared.f32 	%f67, [%r9];
	add.f32 	%f68, %f66, %f67;
	st.shared.f32 	[%r9], %f68;
$L__BB3_35:
	setp.ne.s32 	%p19, %r2, 0;
	bar.sync 	0;
	@%p19 bra 	$L__BB3_37;
	ld.shared.f32 	%f69, [_ZZ16_attentionKernelILi128EEvPKfS1_S1_iiPfE14shareQ_times_K+4];
	ld.shared.f32 	%f70, [%r9];
	add.f32 	%f71, %f69, %f70;
	st.shared.f32 	[%r9], %f71;
$L__BB3_37:
	bar.sync 	0;
	ld.shared.f32 	%f72, [_ZZ16_attentionKernelILi128EEvPKfS1_S1_iiPfE14shareQ_times_K];
	add.f32 	%f139, %f4, %f72;
	bar.sync 	0;
	add.s32 	%r77, %r77, 2;
	add.s32 	%r76, %r76, 256;
	add.s32 	%r75, %r75, 256;
	add.s32 	%r74, %r74, 256;
	setp.ne.s32 	%p20, %r77, 0;
	@%p20 bra 	$L__BB3_5;
	shl.b32 	%r78, %r13, 7;
$L__BB3_39:
	setp.eq.s32 	%p21, %r12, 0;
	@%p21 bra 	$L__BB3_57;
	add.s32 	%r29, %r78, %r2;
	setp.ge.u32 	%p22, %r29, %r33;
	mov.f32 	%f138, 0f00000000;
	@%p22 bra 	$L__BB3_42;
	add.s32 	%r61, %r29, %r10;
	mul.wide.u32 	%rd15, %r61, 4;
	add.s64 	%rd16, %rd2, %rd15;
	ld.global.nc.f32 	%f74, [%rd16];
	add.s32 	%r62, %r29, %r16;
	mul.wide.u32 	%rd17, %r62, 4;
	add.s64 	%rd18, %rd1, %rd17;
	ld.global.nc.f32 	%f75, [%rd18];
	mul.f32 	%f138, %f74, %f75;
$L__BB3_42:
	setp.gt.u32 	%p23, %r2, 63;
	st.shared.f32 	[%r9], %f138;
	bar.sync 	0;
	@%p23 bra 	$L__BB3_44;
	ld.shared.f32 	%f76, [%r9+256];
	ld.shared.f32 	%f77, [%r9];
	add.f32 	%f78, %f76, %f77;
	st.shared.f32 	[%r9], %f78;
$L__BB3_44:
	setp.gt.u32 	%p24, %r2, 31;
	bar.sync 	0;
	@%p24 bra 	$L__BB3_46;
	ld.shared.f32 	%f79, [%r9+128];
	ld.shared.f32 	%f80, [%r9];
	add.f32 	%f81, %f79, %f80;
	st.shared.f32 	[%r9], %f81;
$L__BB3_46:
	setp.gt.u32 	%p25, %r2, 15;
	bar.sync 	0;
	@%p25 bra 	$L__BB3_48;
	ld.shared.f32 	%f82, [%r9+64];
	ld.shared.f32 	%f83, [%r9];
	add.f32 	%f84, %f82, %f83;
	st.shared.f32 	[%r9], %f84;
$L__BB3_48:
	setp.gt.u32 	%p26, %r2, 7;
	bar.sync 	0;
	@%p26 bra 	$L__BB3_50;
	ld.shared.f32 	%f85, [%r9+32];
	ld.shared.f32 	%f86, [%r9];
	add.f32 	%f87, %f85, %f86;
	st.shared.f32 	[%r9], %f87;
$L__BB3_50:
	setp.gt.u32 	%p27, %r2, 3;
	bar.sync 	0;
	@%p27 bra 	$L__BB3_52;
	ld.shared.f32 	%f88, [%r9+16];
	ld.shared.f32 	%f89, [%r9];
	add.f32 	%f90, %f88, %f89;
	st.shared.f32 	[%r9], %f90;
$L__BB3_52:
	setp.gt.u32 	%p28, %r2, 1;
	bar.sync 	0;
	@%p28 bra 	$L__BB3_54;
	ld.shared.f32 	%f91, [%r9+8];
	ld.shared.f32 	%f92, [%r9];
	add.f32 	%f93, %f91, %f92;
	st.shared.f32 	[%r9], %f93;
$L__BB3_54:
	setp.ne.s32 	%p29, %r2, 0;
	bar.sync 	0;
	@%p29 bra 	$L__BB3_56;
	ld.shared.f32 	%f94, [_ZZ16_attentionKernelILi128EEvPKfS1_S1_iiPfE14shareQ_times_K+4];
	ld.shared.f32 	%f95, [%r9];
	add.f32 	%f96, %f94, %f95;
	st.shared.f32 	[%r9], %f96;
$L__BB3_56:
	bar.sync 	0;
	ld.shared.f32 	%f97, [_ZZ16_attentionKernelILi128EEvPKfS1_S1_iiPfE14shareQ_times_K];
	add.f32 	%f139, %f139, %f97;
	bar.sync 	0;
$L__BB3_57:
	setp.ge.s32 	%p30, %r3, %r33;
	st.shared.f32 	[%r11], %f139;
	shl.b32 	%r63, %r2, 2;
	mov.u32 	%r64, _ZZ16_attentionKernelILi128EEvPKfS1_S1_iiPfE9block_max;
	add.s32 	%r65, %r64, %r63;
	st.shared.f32 	[%r65], %f139;
	mov.u32 	%r66, _ZZ16_attentionKernelILi128EEvPKfS1_S1_iiPfE9block_sum;
	add.s32 	%r30, %r66, %r63;
	mov.b32 	%r67, 1065353216;
	st.shared.u32 	[%r30], %r67;
	@%p30 bra 	$L__BB3_59;
	ld.param.u64 	%rd25, [_Z16_attentionKernelILi128EEvPKfS1_S1_iiPf_param_2];
	mad.lo.s32 	%r68, %r73, %r33, %r3;
	cvta.to.global.u64 	%rd19, %rd25;
	mul.wide.s32 	%rd20, %r68, 4;
	add.s64 	%rd21, %rd19, %rd20;
	ld.global.nc.f32 	%f98, [%rd21];
	st.shared.f32 	[%r8], %f98;
$L__BB3_59:
	bar.sync 	0;
	ld.shared.f32 	%f14, [%r5];
	ld.shared.f32 	%f15, [%r65];
	setp.leu.f32 	%p31, %f14, %f15;
	@%p31 bra 	$L__BB3_61;
	ld.shared.f32 	%f105, [%r6];
	ld.shared.f32 	%f106, [%r30];
	sub.f32 	%f107, %f15, %f14;
	mul.f32 	%f108, %f107, 0f3FB8AA3B;
	ex2.approx.f32 	%f109, %f108;
	fma.rn.f32 	%f110, %f106, %f109, %f105;
	st.shared.f32 	[%r6], %f110;
	bra.uni 	$L__BB3_62;
$L__BB3_61:
	ld.shared.f32 	%f99, [%r30];
	ld.shared.f32 	%f100, [%r6];
	sub.f32 	%f101, %f14, %f15;
	mul.f32 	%f102, %f101, 0f3FB8AA3B;
	ex2.approx.f32 	%f103, %f102;
	fma.rn.f32 	%f104, %f100, %f103, %f99;
	st.shared.f32 	[%r6], %f104;
	st.shared.f32 	[%r5], %f15;
$L__BB3_62:
	bar.sync 	0;
	ld.shared.f32 	%f111, [%r11];
	ld.shared.f32 	%f112, [%r5];
	sub.f32 	%f113, %f111, %f112;
	mul.f32 	%f114, %f113, 0f3FB8AA3B;
	ex2.approx.f32 	%f115, %f114;
	st.shared.f32 	[%r11], %f115;
	bar.sync 	0;
	setp.ne.s32 	%p32, %r73, 0;
	@%p32 bra 	$L__BB3_64;
	ld.shared.f32 	%f125, [%r11];
	ld.shared.f32 	%f126, [%r8];
	mul.f32 	%f127, %f125, %f126;
	st.shared.f32 	[%r7], %f127;
	ld.shared.f32 	%f140, [%r5];
	bra.uni 	$L__BB3_65;
$L__BB3_64:
	ld.shared.f32 	%f116, [%r4];
	ld.shared.f32 	%f140, [%r5];
	sub.f32 	%f117, %f116, %f140;
	mul.f32 	%f118, %f117, 0f3FB8AA3B;
	ex2.approx.f32 	%f119, %f118;
	ld.shared.f32 	%f120, [%r7];
	ld.shared.f32 	%f121, [%r11];
	ld.shared.f32 	%f122, [%r8];
	mul.f32 	%f123, %f121, %f122;
	fma.rn.f32 	%f124, %f119, %f120, %f123;
	st.shared.f32 	[%r7], %f124;
$L__BB3_65:
	st.shared.f32 	[%r4], %f140;
	bar.sync 	0;
	add.s32 	%r73, %r73, 1;
	setp.ne.s32 	%p33, %r73, %r32;
	@%p33 bra 	$L__BB3_2;
$L__BB3_66:
	bar.sync 	0;
	setp.ge.s32 	%p34, %r3, %r33;
	@%p34 bra 	$L__BB3_68;
	ld.param.u64 	%rd26, [_Z16_attentionKernelILi128EEvPKfS1_S1_iiPf_param_5];
	ld.shared.f32 	%f128, [%r7];
	ld.shared.f32 	%f129, [%r6];
	mov.f32 	%f130, 0f3F800000;
	div.approx.f32 	%f131, %f130, %f129;
	mul.f32 	%f132, %f128, %f131;
	mad.lo.s32 	%r72, %r33, %r1, %r3;
	cvta.to.global.u64 	%rd22, %rd26;
	mul.wide.u32 	%rd23, %r72, 4;
	add.s64 	%rd24, %rd22, %rd23;
	st.global.f32 	[%rd24], %f132;
$L__BB3_68:
	ret;

}
	// .globl	_Z16_attentionKernelILi64EEvPKfS1_S1_iiPf
.visible .entry _Z16_attentionKernelILi64EEvPKfS1_S1_iiPf(
	.param .u64 .ptr .align 1 _Z16_attentionKernelILi64EEvPKfS1_S1_iiPf_param_0,
	.param .u64 .ptr .align 1 _Z16_attentionKernelILi64EEvPKfS1_S1_iiPf_param_1,
	.param .u64 .ptr .align 1 _Z16_attentionKernelILi64EEvPKfS1_S1_iiPf_param_2,
	.param .u32 _Z16_attentionKernelILi64EEvPKfS1_S1_iiPf_param_3,
	.param .u32 _Z16_attentionKernelILi64EEvPKfS1_S1_iiPf_param_4,
	.param .u64 .ptr .align 1 _Z16_attentionKernelILi64EEvPKfS1_S1_iiPf_param_5
)
.maxntid 64
{
	.reg .pred 	%p<32>;
	.reg .b32 	%r<79>;
	.reg .b32 	%f<132>;
	.reg .b64 	%rd<27>;
	// demoted variable
	.shared .align 4 .b8 _ZZ16_attentionKernelILi64EEvPKfS1_S1_iiPfE7old_max[256];
	// demoted variable
	.shared .align 4 .b8 _ZZ16_attentionKernelILi64EEvPKfS1_S1_iiPfE7new_max[256];
	// demoted variable
	.shared .align 4 .b8 _ZZ16_attentionKernelILi64EEvPKfS1_S1_iiPfE7new_sum[256];
	// demoted variable
	.shared .align 4 .b8 _ZZ16_attentionKernelILi64EEvPKfS1_S1_iiPfE9block_sum[256];
	// demoted variable
	.shared .align 4 .b8 _ZZ16_attentionKernelILi64EEvPKfS1_S1_iiPfE9block_max[256];
	// demoted variable
	.shared .align 4 .b8 _ZZ16_attentionKernelILi64EEvPKfS1_S1_iiPfE6inputS[256];
	// demoted variable
	.shared .align 4 .b8 _ZZ16_attentionKernelILi64EEvPKfS1_S1_iiPfE6shareV[256];
	// demoted variable
	.shared .align 4 .b8 _ZZ16_attentionKernelILi64EEvPKfS1_S1_iiPfE3out[256];
	// demoted variable
	.shared .align 4 .b8 _ZZ16_attentionKernelILi64EEvPKfS1_S1_iiPfE14shareQ_times_K[256];
	ld.param.u64 	%rd5, [_Z16_attentionKernelILi64EEvPKfS1_S1_iiPf_param_0];
	ld.param.u64 	%rd6, [_Z16_attentionKernelILi64EEvPKfS1_S1_iiPf_param_1];
	ld.param.u32 	%r32, [_Z16_attentionKernelILi64EEvPKfS1_S1_iiPf_param_3];
	ld.param.u32 	%r33, [_Z16_attentionKernelILi64EEvPKfS1_S1_iiPf_param_4];
	cvta.to.global.u64 	%rd1, %rd6;
	cvta.to.global.u64 	%rd2, %rd5;
	mov.u32 	%r1, %ctaid.x;
	mov.u32 	%r2, %tid.y;
	mov.u32 	%r34, %ctaid.y;
	mov.u32 	%r35, %ntid.y;
	mad.lo.s32 	%r3, %r34, %r35, %r2;
	shl.b32 	%r36, %r2, 2;
	mov.u32 	%r37, _ZZ16_attentionKernelILi64EEvPKfS1_S1_iiPfE7old_max;
	add.s32 	%r4, %r37, %r36;
	mov.b32 	%r38, -8388609;
	st.shared.u32 	[%r4], %r38;
	mov.u32 	%r39, _ZZ16_attentionKernelILi64EEvPKfS1_S1_iiPfE7new_max;
	add.s32 	%r5, %r39, %r36;
	st.shared.u32 	[%r5], %r38;
	mov.u32 	%r40, _ZZ16_attentionKernelILi64EEvPKfS1_S1_iiPfE7new_sum;
	add.s32 	%r6, %r40, %r36;
	mov.b32 	%r41, 0;
	st.shared.u32 	[%r6], %r41;
	setp.lt.s32 	%p1, %r32, 1;
	mov.u32 	%r42, _ZZ16_attentionKernelILi64EEvPKfS1_S1_iiPfE3out;
	add.s32 	%r7, %r42, %r36;
	@%p1 bra 	$L__BB4_60;
	add.s32 	%r44, %r33, 63;
	shr.s32 	%r45, %r44, 31;
	shr.u32 	%r46, %r45, 26;
	add.s32 	%r47, %r44, %r46;
	shr.s32 	%r48, %r47, 6;
	mov.u32 	%r50, _ZZ16_attentionKernelILi64EEvPKfS1_S1_iiPfE6shareV;
	add.s32 	%r8, %r50, %r36;
	mov.u32 	%r51, _ZZ16_attentionKernelILi64EEvPKfS1_S1_iiPfE14shareQ_times_K;
	add.s32 	%r9, %r51, %r36;
	mul.lo.s32 	%r10, %r33, %r1;
	mov.u32 	%r52, _ZZ16_attentionKernelILi64EEvPKfS1_S1_iiPfE6inputS;
	add.s32 	%r11, %r52, %r36;
	max.s32 	%r53, %r48, 1;
	and.b32  	%r12, %r53, 1;
	and.b32  	%r13, %r53, 33554430;
	neg.s32 	%r14, %r13;
	mov.b32 	%r73, 0;
$L__BB4_2:
	setp.lt.s32 	%p2, %r33, 1;
	mov.b32 	%r54, 0;
	st.shared.u32 	[%r8], %r54;
	mov.f32 	%f130, 0f00000000;
	@%p2 bra 	$L__BB4_51;
	setp.lt.s32 	%p3, %r33, 65;
	mul.lo.s32 	%r16, %r73, %r33;
	mov.f32 	%f130, 0f00000000;
	mov.b32 	%r78, 0;
	@%p3 bra 	$L__BB4_35;
	add.s32 	%r56, %r2, %r10;
	add.s32 	%r76, %r56, 64;
	add.s32 	%r57, %r2, %r16;
	add.s32 	%r75, %r57, 64;
	mov.f32 	%f130, 0f00000000;
	mov.u32 	%r74, %r2;
	mov.u32 	%r77, %r14;
$L__BB4_5:
	setp.ge.u32 	%p4, %r74, %r33;
	mov.f32 	%f125, 0f00000000;
	@%p4 bra 	$L__BB4_7;
	add.s32 	%r58, %r76, -64;
	mul.wide.u32 	%rd7, %r58, 4;
	add.s64 	%rd8, %rd2, %rd7;
	ld.global.nc.f32 	%f24, [%rd8];
	add.s32 	%r59, %r75, -64;
	mul.wide.u32 	%rd9, %r59, 4;
	add.s64 	%rd10, %rd1, %rd9;
	ld.global.nc.f32 	%f25, [%rd10];
	mul.f32 	%f125, %f24, %f25;
$L__BB4_7:
	setp.gt.u32 	%p5, %r2, 31;
	st.shared.f32 	[%r9], %f125;
	bar.sync 	0;
	@%p5 bra 	$L__BB4_9;
	ld.shared.f32 	%f26, [%r9+128];
	ld.shared.f32 	%f27, [%r9];
	add.f32 	%f28, %f26, %f27;
	st.shared.f32 	[%r9], %f28;
$L__BB4_9:
	setp.gt.u32 	%p6, %r2, 15;
	bar.sync 	0;
	@%p6 bra 	$L__BB4_11;
	ld.shared.f32 	%f29, [%r9+64];
	ld.shared.f32 	%f30, [%r9];
	add.f32 	%f31, %f29, %f30;
	st.shared.f32 	[%r9], %f31;
$L__BB4_11:
	setp.gt.u32 	%p7, %r2, 7;
	bar.sync 	0;
	@%p7 bra 	$L__BB4_13;
	ld.shared.f32 	%f32, [%r9+32];
	ld.shared.f32 	%f33, [%r9];
	add.f32 	%f34, %f32, %f33;
	st.shared.f32 	[%r9], %f34;
$L__BB4_13:
	setp.gt.u32 	%p8, %r2, 3;
	bar.sync 	0;
	@%p8 bra 	$L__BB4_15;
	ld.shared.f32 	%f35, [%r9+16];
	ld.shared.f32 	%f36, [%r9];
	add.f32 	%f37, %f35, %f36;
	st.shared.f32 	[%r9], %f37;
$L__BB4_15:
	setp.gt.u32 	%p9, %r2, 1;
	bar.sync 	0;
	@%p9 bra 	$L__BB4_17;
	ld.shared.f32 	%f38, [%r9+8];
	ld.shared.f32 	%f39, [%r9];
	add.f32 	%f40, %f38, %f39;
	st.shared.f32 	[%r9], %f40;
$L__BB4_17:
	setp.ne.s32 	%p10, %r2, 0;
	bar.sync 	0;
	@%p10 bra 	$L__BB4_19;
	ld.shared.f32 	%f41, [_ZZ16_attentionKernelILi64EEvPKfS1_S1_iiPfE14shareQ_times_K+4];
	ld.shared.f32 	%f42, [%r9];
	add.f32 	%f43, %f41, %f42;
	st.shared.f32 	[%r9], %f43;
$L__BB4_19:
	bar.sync 	0;
	ld.shared.f32 	%f45, [_ZZ16_attentionKernelILi64EEvPKfS1_S1_iiPfE14shareQ_times_K];
	add.f32 	%f4, %f130, %f45;
	bar.sync 	0;
	add.s32 	%r60, %r74, 64;
	setp.ge.u32 	%p11, %r60, %r33;
	mov.f32 	%f126, 0f00000000;
	@%p11 bra 	$L__BB4_21;
	mul.wide.u32 	%rd11, %r76, 4;
	add.s64 	%rd12, %rd2, %rd11;
	ld.global.nc.f32 	%f46, [%rd12];
	mul.wide.u32 	%rd13, %r75, 4;
	add.s64 	%rd14, %rd1, %rd13;
	ld.global.nc.f32 	%f47, [%rd14];
	mul.f32 	%f126, %f46, %f47;
$L__BB4_21:
	st.shared.f32 	[%r9], %f126;
	bar.sync 	0;
	@%p5 bra 	$L__BB4_23;
	ld.shared.f32 	%f48, [%r9+128];
	ld.shared.f32 	%f49, [%r9];
	add.f32 	%f50, %f48, %f49;
	st.shared.f32 	[%r9], %f50;
$L__BB4_23:
	bar.sync 	0;
	@%p6 bra 	$L__BB4_25;
	ld.shared.f32 	%f51, [%r9+64];
	ld.shared.f32 	%f52, [%r9];
	add.f32 	%f53, %f51, %f52;
	st.shared.f32 	[%r9], %f53;
$L__BB4_25:
	bar.sync 	0;
	@%p7 bra 	$L__BB4_27;
	ld.shared.f32 	%f54, [%r9+32];
	ld.shared.f32 	%f55, [%r9];
	add.f32 	%f56, %f54, %f55;
	st.shared.f32 	[%r9], %f56;
$L__BB4_27:
	bar.sync 	0;
	@%p8 bra 	$L__BB4_29;
	ld.shared.f32 	%f57, [%r9+16];
	ld.shared.f32 	%f58, [%r9];
	add.f32 	%f59, %f57, %f58;
	st.shared.f32 	[%r9], %f59;
$L__BB4_29:
	bar.sync 	0;
	@%p9 bra 	$L__BB4_31;
	ld.shared.f32 	%f60, [%r9+8];
	ld.shared.f32 	%f61, [%r9];
	add.f32 	%f62, %f60, %f61;
	st.shared.f32 	[%r9], %f62;
$L__BB4_31:
	bar.sync 	0;
	@%p10 bra 	$L__BB4_33;
	ld.shared.f32 	%f63, [_ZZ16_attentionKernelILi64EEvPKfS1_S1_iiPfE14shareQ_times_K+4];
	ld.shared.f32 	%f64, [%r9];
	add.f32 	%f65, %f63, %f64;
	st.shared.f32 	[%r9], %f65;
$L__BB4_33:
	bar.sync 	0;
	ld.shared.f32 	%f66, [_ZZ16_attentionKernelILi64EEvPKfS1_S1_iiPfE14shareQ_times_K];
	add.f32 	%f130, %f4, %f66;
	bar.sync 	0;
	add.s32 	%r77, %r77, 2;
	add.s32 	%r76, %r76, 128;
	add.s32 	%r75, %r75, 128;
	add.s32 	%r74, %r74, 128;
	setp.ne.s32 	%p18, %r77, 0;
	@%p18 bra 	$L__BB4_5;
	shl.b32 	%r78, %r13, 6;
$L__BB4_35:
	setp.eq.s32 	%p19, %r12, 0;
	@%p19 bra 	$L__BB4_51;
	add.s32 	%r29, %r78, %r2;
	setp.ge.u32 	%p20, %r29, %r33;
	mov.f32 	%f129, 0f00000000;
	@%p20 bra 	$L__BB4_38;
	add.s32 	%r61, %r29, %r10;
	mul.wide.u32 	%rd15, %r61, 4;
	add.s64 	%rd16, %rd2, %rd15;
	ld.global.nc.f32 	%f68, [%rd16];
	add.s32 	%r62, %r29, %r16;
	mul.wide.u32 	%rd17, %r62, 4;
	add.s64 	%rd18, %rd1, %rd17;
	ld.global.nc.f32 	%f69, [%rd18];
	mul.f32 	%f129, %f68, %f69;
$L__BB4_38:
	setp.gt.u32 	%p21, %r2, 31;
	st.shared.f32 	[%r9], %f129;
	bar.sync 	0;
	@%p21 bra 	$L__BB4_40;
	ld.shared.f32 	%f70, [%r9+128];
	ld.shared.f32 	%f71, [%r9];
	add.f32 	%f72, %f70, %f71;
	st.shared.f32 	[%r9], %f72;
$L__BB4_40:
	setp.gt.u32 	%p22, %r2, 15;
	bar.sync 	0;
	@%p22 bra 	$L__BB4_42;
	ld.shared.f32 	%f73, [%r9+64];
	ld.shared.f32 	%f74, [%r9];
	add.f32 	%f75, %f73, %f74;
	st.shared.f32 	[%r9], %f75;
$L__BB4_42:
	setp.gt.u32 	%p23, %r2, 7;
	bar.sync 	0;
	@%p23 bra 	$L__BB4_44;
	ld.shared.f32 	%f76, [%r9+32];
	ld.shared.f32 	%f77, [%r9];
	add.f32 	%f78, %f76, %f77;
	st.shared.f32 	[%r9], %f78;
$L__BB4_44:
	setp.gt.u32 	%p24, %r2, 3;
	bar.sync 	0;
	@%p24 bra 	$L__BB4_46;
	ld.shared.f32 	%f79, [%r9+16];
	ld.shared.f32 	%f80, [%r9];
	add.f32 	%f81, %f79, %f80;
	st.shared.f32 	[%r9], %f81;
$L__BB4_46:
	setp.gt.u32 	%p25, %r2, 1;
	bar.sync 	0;
	@%p25 bra 	$L__BB4_48;
	ld.shared.f32 	%f82, [%r9+8];
	ld.shared.f32 	%f83, [%r9];
	add.f32 	%f84, %f82, %f83;
	st.shared.f32 	[%r9], %f84;
$L__BB4_48:
	setp.ne.s32 	%p26, %r2, 0;
	bar.sync 	0;
	@%p26 bra 	$L__BB4_50;
	ld.shared.f32 	%f85, [_ZZ16_attentionKernelILi64EEvPKfS1_S1_iiPfE14shareQ_times_K+4];
	ld.shared.f32 	%f86, [%r9];
	add.f32 	%f87, %f85, %f86;
	st.shared.f32 	[%r9], %f87;
$L__BB4_50:
	bar.sync 	0;
	ld.shared.f32 	%f88, [_ZZ16_attentionKernelILi64EEvPKfS1_S1_iiPfE14shareQ_times_K];
	add.f32 	%f130, %f130, %f88;
	bar.sync 	0;
$L__BB4_51:
	setp.ge.s32 	%p27, %r3, %r33;
	st.shared.f32 	[%r11], %f130;
	shl.b32 	%r63, %r2, 2;
	mov.u32 	%r64, _ZZ16_attentionKernelILi64EEvPKfS1_S1_iiPfE9block_max;
	add.s32 	%r65, %r64, %r63;
	st.shared.f32 	[%r65], %f130;
	mov.u32 	%r66, _ZZ16_attentionKernelILi64EEvPKfS1_S1_iiPfE9block_sum;
	add.s32 	%r30, %r66, %r63;
	mov.b32 	%r67, 1065353216;
	st.shared.u32 	[%r30], %r67;
	@%p27 bra 	$L__BB4_53;
	ld.param.u64 	%rd25, [_Z16_attentionKernelILi64EEvPKfS1_S1_iiPf_param_2];
	mad.lo.s32 	%r68, %r73, %r33, %r3;
	cvta.to.global.u64 	%rd19, %rd25;
	mul.wide.s32 	%rd20, %r68, 4;
	add.s64 	%rd21, %rd19, %rd20;
	ld.global.nc.f32 	%f89, [%rd21];
	st.shared.f32 	[%r8], %f89;
$L__BB4_53:
	bar.sync 	0;
	ld.shared.f32 	%f14, [%r5];
	ld.shared.f32 	%f15, [%r65];
	setp.leu.f32 	%p28, %f14, %f15;
	@%p28 bra 	$L__BB4_55;
	ld.shared.f32 	%f96, [%r6];
	ld.shared.f32 	%f97, [%r30];
	sub.f32 	%f98, %f15, %f14;
	mul.f32 	%f99, %f98, 0f3FB8AA3B;
	ex2.approx.f32 	%f100, %f99;
	fma.rn.f32 	%f101, %f97, %f100, %f96;
	st.shared.f32 	[%r6], %f101;
	bra.uni 	$L__BB4_56;
$L__BB4_55:
	ld.shared.f32 	%f90, [%r30];
	ld.shared.f32 	%f91, [%r6];
	sub.f32 	%f92, %f14, %f15;
	mul.f32 	%f93, %f92, 0f3FB8AA3B;
	ex2.approx.f32 	%f94, %f93;
	fma.rn.f32 	%f95, %f91, %f94, %f90;
	st.shared.f32 	[%r6], %f95;
	st.shared.f32 	[%r5], %f15;
$L__BB4_56:
	bar.sync 	0;
	ld.shared.f32 	%f102, [%r11];
	ld.shared.f32 	%f103, [%r5];
	sub.f32 	%f104, %f102, %f103;
	mul.f32 	%f105, %f104, 0f3FB8AA3B;
	ex2.approx.f32 	%f106, %f105;
	st.shared.f32 	[%r11], %f106;
	bar.sync 	0;
	setp.ne.s32 	%p29, %r73, 0;
	@%p29 bra 	$L__BB4_58;
	ld.shared.f32 	%f116, [%r11];
	ld.shared.f32 	%f117, [%r8];
	mul.f32 	%f118, %f116, %f117;
	st.shared.f32 	[%r7], %f118;
	ld.shared.f32 	%f131, [%r5];
	bra.uni 	$L__BB4_59;
$L__BB4_58:
	ld.shared.f32 	%f107, [%r4];
	ld.shared.f32 	%f131, [%r5];
	sub.f32 	%f108, %f107, %f131;
	mul.f32 	%f109, %f108, 0f3FB8AA3B;
	ex2.approx.f32 	%f110, %f109;
	ld.shared.f32 	%f111, [%r7];
	ld.shared.f32 	%f112, [%r11];
	ld.shared.f32 	%f113, [%r8];
	mul.f32 	%f114, %f112, %f113;
	fma.rn.f32 	%f115, %f110, %f111, %f114;
	st.shared.f32 	[%r7], %f115;
$L__BB4_59:
	st.shared.f32 	[%r4], %f131;
	bar.sync 	0;
	add.s32 	%r73, %r73, 1;
	setp.ne.s32 	%p30, %r73, %r32;
	@%p30 bra 	$L__BB4_2;
$L__BB4_60:
	bar.sync 	0;
	setp.ge.s32 	%p31, %r3, %r33;
	@%p31 bra 	$L__BB4_62;
	ld.param.u64 	%rd26, [_Z16_attentionKernelILi64EEvPKfS1_S1_iiPf_param_5];
	ld.shared.f32 	%f119, [%r7];
	ld.shared.f32 	%f120, [%r6];
	mov.f32 	%f121, 0f3F800000;
	div.approx.f32 	%f122, %f121, %f120;
	mul.f32 	%f123, %f119, %f122;
	mad.lo.s32 	%r72, %r33, %r1, %r3;
	cvta.to.global.u64 	%rd22, %rd26;
	mul.wide.u32 	%rd23, %r72, 4;
	add.s64 	%rd24, %rd22, %rd23;
	st.global.f32 	[%rd24], %f123;
$L__BB4_62:
	ret;

}
	// .globl	_Z16_attentionKernelILi32EEvPKfS1_S1_iiPf
.visible .entry _Z16_attentionKernelILi32EEvPKfS1_S1_iiPf(
	.param .u64 .ptr .align 1 _Z16_attentionKernelILi32EEvPKfS1_S1_iiPf_param_0,
	.param .u64 .ptr .align 1 _Z16_attentionKernelILi32EEvPKfS1_S1_iiPf_param_1,
	.param .u64 .ptr .align 1 _Z16_attentionKernelILi32EEvPKfS1_S1_iiPf_param_2,
	.param .u32 _Z16_attentionKernelILi32EEvPKfS1_S1_iiPf_param_3,
	.param .u32 _Z16_attentionKernelILi32EEvPKfS1_S1_iiPf_param_4,
	.param .u64 .ptr .align 1 _Z16_attentionKernelILi32EEvPKfS1_S1_iiPf_param_5
)
.maxntid 32
{
	.reg .pred 	%p<29>;
	.reg .b32 	%r<75>;
	.reg .b32 	%f<123>;
	.reg .b64 	%rd<25>;
	// demoted variable
	.shared .align 4 .b8 _ZZ16_attentionKernelILi32EEvPKfS1_S1_iiPfE7old_max[128];
	// demoted variable
	.shared .align 4 .b8 _ZZ16_attentionKernelILi32EEvPKfS1_S1_iiPfE7new_max[128];
	// demoted variable
	.shared .align 4 .b8 _ZZ16_attentionKernelILi32EEvPKfS1_S1_iiPfE7new_sum[128];
	// demoted variable
	.shared .align 4 .b8 _ZZ16_attentionKernelILi32EEvPKfS1_S1_iiPfE9block_sum[128];
	// demoted variable
	.shared .align 4 .b8 _ZZ16_attentionKernelILi32EEvPKfS1_S1_iiPfE9block_max[128];
	// demoted variable
	.shared .align 4 .b8 _ZZ16_attentionKernelILi32EEvPKfS1_S1_iiPfE6inputS[128];
	// demoted variable
	.shared .align 4 .b8 _ZZ16_attentionKernelILi32EEvPKfS1_S1_iiPfE6shareV[128];
	// demoted variable
	.shared .align 4 .b8 _ZZ16_attentionKernelILi32EEvPKfS1_S1_iiPfE3out[128];
	// demoted variable
	.shared .align 4 .b8 _ZZ16_attentionKernelILi32EEvPKfS1_S1_iiPfE14shareQ_times_K[128];
	ld.param.u64 	%rd6, [_Z16_attentionKernelILi32EEvPKfS1_S1_iiPf_param_0];
	ld.param.u64 	%rd7, [_Z16_attentionKernelILi32EEvPKfS1_S1_iiPf_param_1];
	ld.param.u64 	%rd4, [_Z16_attentionKernelILi32EEvPKfS1_S1_iiPf_param_2];
	ld.param.u32 	%r34, [_Z16_attentionKernelILi32EEvPKfS1_S1_iiPf_param_3];
	ld.param.u32 	%r35, [_Z16_attentionKernelILi32EEvPKfS1_S1_iiPf_param_4];
	ld.param.u64 	%rd5, [_Z16_attentionKernelILi32EEvPKfS1_S1_iiPf_param_5];
	cvta.to.global.u64 	%rd1, %rd7;
	cvta.to.global.u64 	%rd2, %rd6;
	mov.u32 	%r1, %ctaid.x;
	mov.u32 	%r2, %tid.y;
	mov.u32 	%r36, %ctaid.y;
	mov.u32 	%r37, %ntid.y;
	mad.lo.s32 	%r3, %r36, %r37, %r2;
	shl.b32 	%r38, %r2, 2;
	mov.u32 	%r39, _ZZ16_attentionKernelILi32EEvPKfS1_S1_iiPfE7old_max;
	add.s32 	%r4, %r39, %r38;
	mov.b32 	%r40, -8388609;
	st.shared.u32 	[%r4], %r40;
	mov.u32 	%r41, _ZZ16_attentionKernelILi32EEvPKfS1_S1_iiPfE7new_max;
	add.s32 	%r5, %r41, %r38;
	st.shared.u32 	[%r5], %r40;
	mov.u32 	%r42, _ZZ16_attentionKernelILi32EEvPKfS1_S1_iiPfE7new_sum;
	add.s32 	%r6, %r42, %r38;
	mov.b32 	%r43, 0;
	st.shared.u32 	[%r6], %r43;
	setp.lt.s32 	%p1, %r34, 1;
	mov.u32 	%r44, _ZZ16_attentionKernelILi32EEvPKfS1_S1_iiPfE3out;
	add.s32 	%r7, %r44, %r38;
	@%p1 bra 	$L__BB5_54;
	add.s32 	%r46, %r35, 31;
	shr.s32 	%r47, %r46, 31;
	shr.u32 	%r48, %r47, 27;
	add.s32 	%r49, %r46, %r48;
	shr.s32 	%r50, %r49, 5;
	mov.u32 	%r52, _ZZ16_attentionKernelILi32EEvPKfS1_S1_iiPfE6shareV;
	add.s32 	%r8, %r52, %r38;
	mov.u32 	%r53, _ZZ16_attentionKernelILi32EEvPKfS1_S1_iiPfE14shareQ_times_K;
	add.s32 	%r9, %r53, %r38;
	mul.lo.s32 	%r10, %r35, %r1;
	mov.u32 	%r54, _ZZ16_attentionKernelILi32EEvPKfS1_S1_iiPfE6inputS;
	add.s32 	%r11, %r54, %r38;
	mov.u32 	%r55, _ZZ16_attentionKernelILi32EEvPKfS1_S1_iiPfE9block_max;
	add.s32 	%r12, %r55, %r38;
	mov.u32 	%r56, _ZZ16_attentionKernelILi32EEvPKfS1_S1_iiPfE9block_sum;
	add.s32 	%r13, %r56, %r38;
	max.s32 	%r57, %r50, 1;
	and.b32  	%r14, %r57, 1;
	and.b32  	%r15, %r57, 67108862;
	neg.s32 	%r16, %r15;
	add.s32 	%r58, %r2, %r10;
	add.s32 	%r17, %r58, 32;
	or.b32  	%r18, %r2, 32;
	cvta.to.global.u64 	%rd3, %rd4;
	mov.b32 	%r69, 0;
$L__BB5_2:
	setp.lt.s32 	%p2, %r35, 1;
	mov.b32 	%r59, 0;
	st.shared.u32 	[%r8], %r59;
	mov.f32 	%f121, 0f00000000;
	@%p2 bra 	$L__BB5_45;
	setp.lt.s32 	%p3, %r35, 33;
	mul.lo.s32 	%r20, %r69, %r35;
	mov.f32 	%f121, 0f00000000;
	mov.b32 	%r74, 0;
	@%p3 bra 	$L__BB5_31;
	add.s32 	%r71, %r18, %r20;
	mov.f32 	%f121, 0f00000000;
	mov.u32 	%r70, %r2;
	mov.u32 	%r72, %r17;
	mov.u32 	%r73, %r16;
$L__BB5_5:
	setp.ge.u32 	%p4, %r70, %r35;
	mov.f32 	%f116, 0f00000000;
	@%p4 bra 	$L__BB5_7;
	add.s32 	%r61, %r72, -32;
	mul.wide.u32 	%rd8, %r61, 4;
	add.s64 	%rd9, %rd2, %rd8;
	ld.global.nc.f32 	%f24, [%rd9];
	add.s32 	%r62, %r71, -32;
	mul.wide.u32 	%rd10, %r62, 4;
	add.s64 	%rd11, %rd1, %rd10;
	ld.global.nc.f32 	%f25, [%rd11];
	mul.f32 	%f116, %f24, %f25;
$L__BB5_7:
	setp.gt.u32 	%p5, %r2, 15;
	st.shared.f32 	[%r9], %f116;
	bar.sync 	0;
	@%p5 bra 	$L__BB5_9;
	ld.shared.f32 	%f26, [%r9+64];
	ld.shared.f32 	%f27, [%r9];
	add.f32 	%f28, %f26, %f27;
	st.shared.f32 	[%r9], %f28;
$L__BB5_9:
	setp.gt.u32 	%p6, %r2, 7;
	bar.sync 	0;
	@%p6 bra 	$L__BB5_11;
	ld.shared.f32 	%f29, [%r9+32];
	ld.shared.f32 	%f30, [%r9];
	add.f32 	%f31, %f29, %f30;
	st.shared.f32 	[%r9], %f31;
$L__BB5_11:
	setp.gt.u32 	%p7, %r2, 3;
	bar.sync 	0;
	@%p7 bra 	$L__BB5_13;
	ld.shared.f32 	%f32, [%r9+16];
	ld.shared.f32 	%f33, [%r9];
	add.f32 	%f34, %f32, %f33;
	st.shared.f32 	[%r9], %f34;
$L__BB5_13:
	setp.gt.u32 	%p8, %r2, 1;
	bar.sync 	0;
	@%p8 bra 	$L__BB5_15;
	ld.shared.f32 	%f35, [%r9+8];
	ld.shared.f32 	%f36, [%r9];
	add.f32 	%f37, %f35, %f36;
	st.shared.f32 	[%r9], %f37;
$L__BB5_15:
	setp.ne.s32 	%p9, %r2, 0;
	bar.sync 	0;
	@%p9 bra 	$L__BB5_17;
	ld.shared.f32 	%f38, [_ZZ16_attentionKernelILi32EEvPKfS1_S1_iiPfE14shareQ_times_K+4];
	ld.shared.f32 	%f39, [%r9];
	add.f32 	%f40, %f38, %f39;
	st.shared.f32 	[%r9], %f40;
$L__BB5_17:
	bar.sync 	0;
	ld.shared.f32 	%f42, [_ZZ16_attentionKernelILi32EEvPKfS1_S1_iiPfE14shareQ_times_K];
	add.f32 	%f4, %f121, %f42;
	bar.sync 	0;
	add.s32 	%r63, %r70, 32;
	setp.ge.u32 	%p10, %r63, %r35;
	mov.f32 	%f117, 0f00000000;
	@%p10 bra 	$L__BB5_19;
	mul.wide.u32 	%rd12, %r72, 4;
	add.s64 	%rd13, %rd2, %rd12;
	ld.global.nc.f32 	%f43, [%rd13];
	mul.wide.u32 	%rd14, %r71, 4;
	add.s64 	%rd15, %rd1, %rd14;
	ld.global.nc.f32 	%f44, [%rd15];
	mul.f32 	%f117, %f43, %f44;
$L__BB5_19:
	setp.gt.u32 	%p11, %r2, 15;
	st.shared.f32 	[%r9], %f117;
	bar.sync 	0;
	@%p11 bra 	$L__BB5_21;
	ld.shared.f32 	%f45, [%r9+64];
	ld.shared.f32 	%f46, [%r9];
	add.f32 	%f47, %f45, %f46;
	st.shared.f32 	[%r9], %f47;
$L__BB5_21:
	setp.gt.u32 	%p12, %r2, 7;
	bar.sync 	0;
	@%p12 bra 	$L__BB5_23;
	ld.shared.f32 	%f48, [%r9+32];
	ld.shared.f32 	%f49, [%r9];
	add.f32 	%f50, %f48, %f49;
	st.shared.f32 	[%r9], %f50;
$L__BB5_23:
	setp.gt.u32 	%p13, %r2, 3;
	bar.sync 	0;
	@%p13 bra 	$L__BB5_25;
	ld.shared.f32 	%f51, [%r9+16];
	ld.shared.f32 	%f52, [%r9];
	add.f32 	%f53, %f51, %f52;
	st.shared.f32 	[%r9], %f53;
$L__BB5_25:
	setp.gt.u32 	%p14, %r2, 1;
	bar.sync 	0;
	@%p14 bra 	$L__BB5_27;
	ld.shared.f32 	%f54, [%r9+8];
	ld.shared.f32 	%f55, [%r9];
	add.f32 	%f56, %f54, %f55;
	st.shared.f32 	[%r9], %f56;
$L__BB5_27:
	setp.ne.s32 	%p15, %r2, 0;
	bar.sync 	0;
	@%p15 bra 	$L__BB5_29;
	ld.shared.f32 	%f57, [_ZZ16_attentionKernelILi32EEvPKfS1_S1_iiPfE14shareQ_times_K+4];
	ld.shared.f32 	%f58, [%r9];
	add.f32 	%f59, %f57, %f58;
	st.shared.f32 	[%r9], %f59;
$L__BB5_29:
	bar.sync 	0;
	ld.shared.f32 	%f60, [_ZZ16_attentionKernelILi32EEvPKfS1_S1_iiPfE14shareQ_times_K];
	add.f32 	%f121, %f4, %f60;
	bar.sync 	0;
	add.s32 	%r73, %r73, 2;
	add.s32 	%r72, %r72, 64;
	add.s32 	%r71, %r71, 64;
	add.s32 	%r70, %r70, 64;
	setp.ne.s32 	%p16, %r73, 0;
	@%p16 bra 	$L__BB5_5;
	shl.b32 	%r74, %r15, 5;
$L__BB5_31:
	setp.eq.s32 	%p17, %r14, 0;
	@%p17 bra 	$L__BB5_45;
	add.s32 	%r32, %r74, %r2;
	setp.ge.u32 	%p18, %r32, %r35;
	mov.f32 	%f120, 0f00000000;
	@%p18 bra 	$L__BB5_34;
	add.s32 	%r64, %r32, %r10;
	mul.wide.u32 	%rd16, %r64, 4;
	add.s64 	%rd17, %rd2, %rd16;
	ld.global.nc.f32 	%f62, [%rd17];
	add.s32 	%r65, %r32, %r20;
	mul.wide.u32 	%rd18, %r65, 4;
	add.s64 	%rd19, %rd1, %rd18;
	ld.global.nc.f32 	%f63, [%rd19];
	mul.f32 	%f120, %f62, %f63;
$L__BB5_34:
	setp.gt.u32 	%p19, %r2, 15;
	st.shared.f32 	[%r9], %f120;
	bar.sync 	0;
	@%p19 bra 	$L__BB5_36;
	ld.shared.f32 	%f64, [%r9+64];
	ld.shared.f32 	%f65, [%r9];
	add.f32 	%f66, %f64, %f65;
	st.shared.f32 	[%r9], %f66;
$L__BB5_36:
	setp.gt.u32 	%p20, %r2, 7;
	bar.sync 	0;
	@%p20 bra 	$L__BB5_38;
	ld.shared.f32 	%f67, [%r9+32];
	ld.shared.f32 	%f68, [%r9];
	add.f32 	%f69, %f67, %f68;
	st.shared.f32 	[%r9], %f69;
$L__BB5_38:
	setp.gt.u32 	%p21, %r2, 3;
	bar.sync 	0;
	@%p21 bra 	$L__BB5_40;
	ld.shared.f32 	%f70, [%r9+16];
	ld.shared.f32 	%f71, [%r9];
	add.f32 	%f72, %f70, %f71;
	st.shared.f32 	[%r9], %f72;
$L__BB5_40:
	setp.gt.u32 	%p22, %r2, 1;
	bar.sync 	0;
	@%p22 bra 	$L__BB5_42;
	ld.shared.f32 	%f73, [%r9+8];
	ld.shared.f32 	%f74, [%r9];
	add.f32 	%f75, %f73, %f74;
	st.shared.f32 	[%r9], %f75;
$L__BB5_42:
	setp.ne.s32 	%p23, %r2, 0;
	bar.sync 	0;
	@%p23 bra 	$L__BB5_44;
	ld.shared.f32 	%f76, [_ZZ16_attentionKernelILi32EEvPKfS1_S1_iiPfE14shareQ_times_K+4];
	ld.shared.f32 	%f77, [%r9];
	add.f32 	%f78, %f76, %f77;
	st.shared.f32 	[%r9], %f78;
$L__BB5_44:
	bar.sync 	0;
	ld.shared.f32 	%f79, [_ZZ16_attentionKernelILi32EEvPKfS1_S1_iiPfE14shareQ_times_K];
	add.f32 	%f121, %f121, %f79;
	bar.sync 	0;
$L__BB5_45:
	setp.ge.s32 	%p24, %r3, %r35;
	st.shared.f32 	[%r11], %f121;
	st.shared.f32 	[%r12], %f121;
	mov.b32 	%r66, 1065353216;
	st.shared.u32 	[%r13], %r66;
	@%p24 bra 	$L__BB5_47;
	mad.lo.s32 	%r67, %r69, %r35, %r3;
	mul.wide.s32 	%rd20, %r67, 4;
	add.s64 	%rd21, %rd3, %rd20;
	ld.global.nc.f32 	%f80, [%rd21];
	st.shared.f32 	[%r8], %f80;
$L__BB5_47:
	bar.sync 	0;
	ld.shared.f32 	%f14, [%r5];
	ld.shared.f32 	%f15, [%r12];
	setp.leu.f32 	%p25, %f14, %f15;
	@%p25 bra 	$L__BB5_49;
	ld.shared.f32 	%f87, [%r6];
	ld.shared.f32 	%f88, [%r13];
	sub.f32 	%f89, %f15, %f14;
	mul.f32 	%f90, %f89, 0f3FB8AA3B;
	ex2.approx.f32 	%f91, %f90;
	fma.rn.f32 	%f92, %f88, %f91, %f87;
	st.shared.f32 	[%r6], %f92;
	bra.uni 	$L__BB5_50;
$L__BB5_49:
	ld.shared.f32 	%f81, [%r13];
	ld.shared.f32 	%f82, [%r6];
	sub.f32 	%f83, %f14, %f15;
	mul.f32 	%f84, %f83, 0f3FB8AA3B;
	ex2.approx.f32 	%f85, %f84;
	fma.rn.f32 	%f86, %f82, %f85, %f81;
	st.shared.f32 	[%r6], %f86;
	st.shared.f32 	[%r5], %f15;
$L__BB5_50:
	bar.sync 	0;
	ld.shared.f32 	%f93, [%r11];
	ld.shared.f32 	%f94, [%r5];
	sub.f32 	%f95, %f93, %f94;
	mul.f32 	%f96, %f95, 0f3FB8AA3B;
	ex2.approx.f32 	%f97, %f96;
	st.shared.f32 	[%r11], %f97;
	bar.sync 	0;
	setp.ne.s32 	%p26, %r69, 0;
	@%p26 bra 	$L__BB5_52;
	ld.shared.f32 	%f107, [%r11];
	ld.shared.f32 	%f108, [%r8];
	mul.f32 	%f109, %f107, %f108;
	st.shared.f32 	[%r7], %f109;
	ld.shared.f32 	%f122, [%r5];
	bra.uni 	$L__BB5_53;
$L__BB5_52:
	ld.shared.f32 	%f98, [%r4];
	ld.shared.f32 	%f122, [%r5];
	sub.f32 	%f99, %f98, %f122;
	mul.f32 	%f100, %f99, 0f3FB8AA3B;
	ex2.approx.f32 	%f101, %f100;
	ld.shared.f32 	%f102, [%r7];
	ld.shared.f32 	%f103, [%r11];
	ld.shared.f32 	%f104, [%r8];
	mul.f32 	%f105, %f103, %f104;
	fma.rn.f32 	%f106, %f101, %f102, %f105;
	st.shared.f32 	[%r7], %f106;
$L__BB5_53:
	st.shared.f32 	[%r4], %f122;
	bar.sync 	0;
	add.s32 	%r69, %r69, 1;
	setp.ne.s32 	%p27, %r69, %r34;
	@%p27 bra 	$L__BB5_2;
$L__BB5_54:
	bar.sync 	0;
	setp.ge.s32 	%p28, %r3, %r35;
	@%p28 bra 	$L__BB5_56;
	ld.shared.f32 	%f110, [%r7];
	ld.shared.f32 	%f111, [%r6];
	mov.f32 	%f112, 0f3F800000;
	div.approx.f32 	%f113, %f112, %f111;
	mul.f32 	%f114, %f110, %f113;
	mad.lo.s32 	%r68, %r35, %r1, %r3;
	cvta.to.global.u64 	%rd22, %rd5;
	mul.wide.u32 	%rd23, %r68, 4;
	add.s64 	%rd24, %rd22, %rd23;
	st.global.f32 	[%rd24], %f114;
$L__BB5_56:
	ret;

}
	// .globl	_Z16_attentionKernelILi16EEvPKfS1_S1_iiPf
.visible .entry _Z16_attentionKernelILi16EEvPKfS1_S1_iiPf(
	.param .u64 .ptr .align 1 _Z16_attentionKernelILi16EEvPKfS1_S1_iiPf_param_0,
	.param .u64 .ptr .align 1 _Z16_attentionKernelILi16EEvPKfS1_S1_iiPf_param_1,
	.param .u64 .ptr .align 1 _Z16_attentionKernelILi16EEvPKfS1_S1_iiPf_param_2,
	.param .u32 _Z16_attentionKernelILi16EEvPKfS1_S1_iiPf_param_3,
	.param .u32 _Z16_attentionKernelILi16EEvPKfS1_S1_iiPf_param_4,
	.param .u64 .ptr .align 1 _Z16_attentionKernelILi16EEvPKfS1_S1_iiPf_param_5
)
.maxntid 16
{
	.reg .pred 	%p<26>;
	.reg .b32 	%r<75>;
	.reg .b32 	%f<114>;
	.reg .b64 	%rd<25>;
	// demoted variable
	.shared .align 4 .b8 _ZZ16_attentionKernelILi16EEvPKfS1_S1_iiPfE7old_max[64];
	// demoted variable
	.shared .align 4 .b8 _ZZ16_attentionKernelILi16EEvPKfS1_S1_iiPfE7new_max[64];
	// demoted variable
	.shared .align 4 .b8 _ZZ16_attentionKernelILi16EEvPKfS1_S1_iiPfE7new_sum[64];
	// demoted variable
	.shared .align 4 .b8 _ZZ16_attentionKernelILi16EEvPKfS1_S1_iiPfE9block_sum[64];
	// demoted variable
	.shared .align 4 .b8 _ZZ16_attentionKernelILi16EEvPKfS1_S1_iiPfE9block_max[64];
	// demoted variable
	.shared .align 4 .b8 _ZZ16_attentionKernelILi16EEvPKfS1_S1_iiPfE6inputS[64];
	// demoted variable
	.shared .align 4 .b8 _ZZ16_attentionKernelILi16EEvPKfS1_S1_iiPfE6shareV[64];
	// demoted variable
	.shared .align 4 .b8 _ZZ16_attentionKernelILi16EEvPKfS1_S1_iiPfE3out[64];
	// demoted variable
	.shared .align 4 .b8 _ZZ16_attentionKernelILi16EEvPKfS1_S1_iiPfE14shareQ_times_K[64];
	ld.param.u64 	%rd6, [_Z16_attentionKernelILi16EEvPKfS1_S1_iiPf_param_0];
	ld.param.u64 	%rd7, [_Z16_attentionKernelILi16EEvPKfS1_S1_iiPf_param_1];
	ld.param.u64 	%rd4, [_Z16_attentionKernelILi16EEvPKfS1_S1_iiPf_param_2];
	ld.param.u32 	%r34, [_Z16_attentionKernelILi16EEvPKfS1_S1_iiPf_param_3];
	ld.param.u32 	%r35, [_Z16_attentionKernelILi16EEvPKfS1_S1_iiPf_param_4];
	ld.param.u64 	%rd5, [_Z16_attentionKernelILi16EEvPKfS1_S1_iiPf_param_5];
	cvta.to.global.u64 	%rd1, %rd7;
	cvta.to.global.u64 	%rd2, %rd6;
	mov.u32 	%r1, %ctaid.x;
	mov.u32 	%r2, %tid.y;
	mov.u32 	%r36, %ctaid.y;
	mov.u32 	%r37, %ntid.y;
	mad.lo.s32 	%r3, %r36, %r37, %r2;
	shl.b32 	%r38, %r2, 2;
	mov.u32 	%r39, _ZZ16_attentionKernelILi16EEvPKfS1_S1_iiPfE7old_max;
	add.s32 	%r4, %r39, %r38;
	mov.b32 	%r40, -8388609;
	st.shared.u32 	[%r4], %r40;
	mov.u32 	%r41, _ZZ16_attentionKernelILi16EEvPKfS1_S1_iiPfE7new_max;
	add.s32 	%r5, %r41, %r38;
	st.shared.u32 	[%r5], %r40;
	mov.u32 	%r42, _ZZ16_attentionKernelILi16EEvPKfS1_S1_iiPfE7new_sum;
	add.s32 	%r6, %r42, %r38;
	mov.b32 	%r43, 0;
	st.shared.u32 	[%r6], %r43;
	setp.lt.s32 	%p1, %r34, 1;
	mov.u32 	%r44, _ZZ16_attentionKernelILi16EEvPKfS1_S1_iiPfE3out;
	add.s32 	%r7, %r44, %r38;
	@%p1 bra 	$L__BB6_48;
	add.s32 	%r46, %r35, 15;
	shr.s32 	%r47, %r46, 31;
	shr.u32 	%r48, %r47, 28;
	add.s32 	%r49, %r46, %r48;
	shr.s32 	%r50, %r49, 4;
	mov.u32 	%r52, _ZZ16_attentionKernelILi16EEvPKfS1_S1_iiPfE6shareV;
	add.s32 	%r8, %r52, %r38;
	mov.u32 	%r53, _ZZ16_attentionKernelILi16EEvPKfS1_S1_iiPfE14shareQ_times_K;
	add.s32 	%r9, %r53, %r38;
	mul.lo.s32 	%r10, %r35, %r1;
	mov.u32 	%r54, _ZZ16_attentionKernelILi16EEvPKfS1_S1_iiPfE6inputS;
	add.s32 	%r11, %r54, %r38;
	mov.u32 	%r55, _ZZ16_attentionKernelILi16EEvPKfS1_S1_iiPfE9block_max;
	add.s32 	%r12, %r55, %r38;
	mov.u32 	%r56, _ZZ16_attentionKernelILi16EEvPKfS1_S1_iiPfE9block_sum;
	add.s32 	%r13, %r56, %r38;
	max.s32 	%r57, %r50, 1;
	and.b32  	%r14, %r57, 1;
	and.b32  	%r15, %r57, 134217726;
	neg.s32 	%r16, %r15;
	add.s32 	%r58, %r2, %r10;
	add.s32 	%r17, %r58, 16;
	or.b32  	%r18, %r2, 16;
	cvta.to.global.u64 	%rd3, %rd4;
	mov.b32 	%r69, 0;
$L__BB6_2:
	setp.lt.s32 	%p2, %r35, 1;
	mov.b32 	%r59, 0;
	st.shared.u32 	[%r8], %r59;
	mov.f32 	%f112, 0f00000000;
	@%p2 bra 	$L__BB6_39;
	setp.lt.s32 	%p3, %r35, 17;
	mul.lo.s32 	%r20, %r69, %r35;
	mov.f32 	%f112, 0f00000000;
	mov.b32 	%r74, 0;
	@%p3 bra 	$L__BB6_27;
	add.s32 	%r71, %r18, %r20;
	mov.f32 	%f112, 0f00000000;
	mov.u32 	%r70, %r2;
	mov.u32 	%r72, %r17;
	mov.u32 	%r73, %r16;
$L__BB6_5:
	setp.ge.u32 	%p4, %r70, %r35;
	mov.f32 	%f107, 0f00000000;
	@%p4 bra 	$L__BB6_7;
	add.s32 	%r61, %r72, -16;
	mul.wide.u32 	%rd8, %r61, 4;
	add.s64 	%rd9, %rd2, %rd8;
	ld.global.nc.f32 	%f24, [%rd9];
	add.s32 	%r62, %r71, -16;
	mul.wide.u32 	%rd10, %r62, 4;
	add.s64 	%rd11, %rd1, %rd10;
	ld.global.nc.f32 	%f25, [%rd11];
	mul.f32 	%f107, %f24, %f25;
$L__BB6_7:
	setp.gt.u32 	%p5, %r2, 7;
	st.shared.f32 	[%r9], %f107;
	bar.sync 	0;
	@%p5 bra 	$L__BB6_9;
	ld.shared.f32 	%f26, [%r9+32];
	ld.shared.f32 	%f27, [%r9];
	add.f32 	%f28, %f26, %f27;
	st.shared.f32 	[%r9], %f28;
$L__BB6_9:
	setp.gt.u32 	%p6, %r2, 3;
	bar.sync 	0;
	@%p6 bra 	$L__BB6_11;
	ld.shared.f32 	%f29, [%r9+16];
	ld.shared.f32 	%f30, [%r9];
	add.f32 	%f31, %f29, %f30;
	st.shared.f32 	[%r9], %f31;
$L__BB6_11:
	setp.gt.u32 	%p7, %r2, 1;
	bar.sync 	0;
	@%p7 bra 	$L__BB6_13;
	ld.shared.f32 	%f32, [%r9+8];
	ld.shared.f32 	%f33, [%r9];
	add.f32 	%f34, %f32, %f33;
	st.shared.f32 	[%r9], %f34;
$L__BB6_13:
	setp.ne.s32 	%p8, %r2, 0;
	bar.sync 	0;
	@%p8 bra 	$L__BB6_15;
	ld.shared.f32 	%f35, [_ZZ16_attentionKernelILi16EEvPKfS1_S1_iiPfE14shareQ_times_K+4];
	ld.shared.f32 	%f36, [%r9];
	add.f32 	%f37, %f35, %f36;
	st.shared.f32 	[%r9], %f37;
$L__BB6_15:
	bar.sync 	0;
	ld.shared.f32 	%f39, [_ZZ16_attentionKernelILi16EEvPKfS1_S1_iiPfE14shareQ_times_K];
	add.f32 	%f4, %f112, %f39;
	bar.sync 	0;
	add.s32 	%r63, %r70, 16;
	setp.ge.u32 	%p9, %r63, %r35;
	mov.f32 	%f108, 0f00000000;
	@%p9 bra 	$L__BB6_17;
	mul.wide.u32 	%rd12, %r72, 4;
	add.s64 	%rd13, %rd2, %rd12;
	ld.global.nc.f32 	%f40, [%rd13];
	mul.wide.u32 	%rd14, %r71, 4;
	add.s64 	%rd15, %rd1, %rd14;
	ld.global.nc.f32 	%f41, [%rd15];
	mul.f32 	%f108, %f40, %f41;
$L__BB6_17:
	setp.gt.u32 	%p10, %r2, 7;
	st.shared.f32 	[%r9], %f108;
	bar.sync 	0;
	@%p10 bra 	$L__BB6_19;
	ld.shared.f32 	%f42, [%r9+32];
	ld.shared.f32 	%f43, [%r9];
	add.f32 	%f44, %f42, %f43;
	st.shared.f32 	[%r9], %f44;
$L__BB6_19:
	setp.gt.u32 	%p11, %r2, 3;
	bar.sync 	0;
	@%p11 bra 	$L__BB6_21;
	ld.shared.f32 	%f45, [%r9+16];
	ld.shared.f32 	%f46, [%r9];
	add.f32 	%f47, %f45, %f46;
	st.shared.f32 	[%r9], %f47;
$L__BB6_21:
	setp.gt.u32 	%p12, %r2, 1;
	bar.sync 	0;
	@%p12 bra 	$L__BB6_23;
	ld.shared.f32 	%f48, [%r9+8];
	ld.shared.f32 	%f49, [%r9];
	add.f32 	%f50, %f48, %f49;
	st.shared.f32 	[%r9], %f50;
$L__BB6_23:
	setp.ne.s32 	%p13, %r2, 0;
	bar.sync 	0;
	@%p13 bra 	$L__BB6_25;
	ld.shared.f32 	%f51, [_ZZ16_attentionKernelILi16EEvPKfS1_S1_iiPfE14shareQ_times_K+4];
	ld.shared.f32 	%f52, [%r9];
	add.f32 	%f53, %f51, %f52;
	st.shared.f32 	[%r9], %f53;
$L__BB6_25:
	bar.sync 	0;
	ld.shared.f32 	%f54, [_ZZ16_attentionKernelILi16EEvPKfS1_S1_iiPfE14shareQ_times_K];
	add.f32 	%f112, %f4, %f54;
	bar.sync 	0;
	add.s32 	%r73, %r73, 2;
	add.s32 	%r72, %r72, 32;
	add.s32 	%r71, %r71, 32;
	add.s32 	%r70, %r70, 32;
	setp.ne.s32 	%p14, %r73, 0;
	@%p14 bra 	$L__BB6_5;
	shl.b32 	%r74, %r15, 4;
$L__BB6_27:
	setp.eq.s32 	%p15, %r14, 0;
	@%p15 bra 	$L__BB6_39;
	add.s32 	%r32, %r74, %r2;
	setp.ge.u32 	%p16, %r32, %r35;
	mov.f32 	%f111, 0f00000000;
	@%p16 bra 	$L__BB6_30;
	add.s32 	%r64, %r32, %r10;
	mul.wide.u32 	%rd16, %r64, 4;
	add.s64 	%rd17, %rd2, %rd16;
	ld.global.nc.f32 	%f56, [%rd17];
	add.s32 	%r65, %r32, %r20;
	mul.wide.u32 	%rd18, %r65, 4;
	add.s64 	%rd19, %rd1, %rd18;
	ld.global.nc.f32 	%f57, [%rd19];
	mul.f32 	%f111, %f56, %f57;
$L__BB6_30:
	setp.gt.u32 	%p17, %r2, 7;
	st.shared.f32 	[%r9], %f111;
	bar.sync 	0;
	@%p17 bra 	$L__BB6_32;
	ld.shared.f32 	%f58, [%r9+32];
	ld.shared.f32 	%f59, [%r9];
	add.f32 	%f60, %f58, %f59;
	st.shared.f32 	[%r9], %f60;
$L__BB6_32:
	setp.gt.u32 	%p18, %r2, 3;
	bar.sync 	0;
	@%p18 bra 	$L__BB6_34;
	ld.shared.f32 	%f61, [%r9+16];
	ld.shared.f32 	%f62, [%r9];
	add.f32 	%f63, %f61, %f62;
	st.shared.f32 	[%r9], %f63;
$L__BB6_34:
	setp.gt.u32 	%p19, %r2, 1;
	bar.sync 	0;
	@%p19 bra 	$L__BB6_36;
	ld.shared.f32 	%f64, [%r9+8];
	ld.shared.f32 	%f65, [%r9];
	add.f32 	%f66, %f64, %f65;
	st.shared.f32 	[%r9], %f66;
$L__BB6_36:
	setp.ne.s32 	%p20, %r2, 0;
	bar.sync 	0;
	@%p20 bra 	$L__BB6_38;
	ld.shared.f32 	%f67, [_ZZ16_attentionKernelILi16EEvPKfS1_S1_iiPfE14shareQ_times_K+4];
	ld.shared.f32 	%f68, [%r9];
	add.f32 	%f69, %f67, %f68;
	st.shared.f32 	[%r9], %f69;
$L__BB6_38:
	bar.sync 	0;
	ld.shared.f32 	%f70, [_ZZ16_attentionKernelILi16EEvPKfS1_S1_iiPfE14shareQ_times_K];
	add.f32 	%f112, %f112, %f70;
	bar.sync 	0;
$L__BB6_39:
	setp.ge.s32 	%p21, %r3, %r35;
	st.shared.f32 	[%r11], %f112;
	st.shared.f32 	[%r12], %f112;
	mov.b32 	%r66, 1065353216;
	st.shared.u32 	[%r13], %r66;
	@%p21 bra 	$L__BB6_41;
	mad.lo.s32 	%r67, %r69, %r35, %r3;
	mul.wide.s32 	%rd20, %r67, 4;
	add.s64 	%rd21, %rd3, %rd20;
	ld.global.nc.f32 	%f71, [%rd21];
	st.shared.f32 	[%r8], %f71;
$L__BB6_41:
	bar.sync 	0;
	ld.shared.f32 	%f14, [%r5];
	ld.shared.f32 	%f15, [%r12];
	setp.leu.f32 	%p22, %f14, %f15;
	@%p22 bra 	$L__BB6_43;
	ld.shared.f32 	%f78, [%r6];
	ld.shared.f32 	%f79, [%r13];
	sub.f32 	%f80, %f15, %f14;
	mul.f32 	%f81, %f80, 0f3FB8AA3B;
	ex2.approx.f32 	%f82, %f81;
	fma.rn.f32 	%f83, %f79, %f82, %f78;
	st.shared.f32 	[%r6], %f83;
	bra.uni 	$L__BB6_44;
$L__BB6_43:
	ld.shared.f32 	%f72, [%r13];
	ld.shared.f32 	%f73, [%r6];
	sub.f32 	%f74, %f14, %f15;
	mul.f32 	%f75, %f74, 0f3FB8AA3B;
	ex2.approx.f32 	%f76, %f75;
	fma.rn.f32 	%f77, %f73, %f76, %f72;
	st.shared.f32 	[%r6], %f77;
	st.shared.f32 	[%r5], %f15;
$L__BB6_44:
	bar.sync 	0;
	ld.shared.f32 	%f84, [%r11];
	ld.shared.f32 	%f85, [%r5];
	sub.f32 	%f86, %f84, %f85;
	mul.f32 	%f87, %f86, 0f3FB8AA3B;
	ex2.approx.f32 	%f88, %f87;
	st.shared.f32 	[%r11], %f88;
	bar.sync 	0;
	setp.ne.s32 	%p23, %r69, 0;
	@%p23 bra 	$L__BB6_46;
	ld.shared.f32 	%f98, [%r11];
	ld.shared.f32 	%f99, [%r8];
	mul.f32 	%f100, %f98, %f99;
	st.shared.f32 	[%r7], %f100;
	ld.shared.f32 	%f113, [%r5];
	bra.uni 	$L__BB6_47;
$L__BB6_46:
	ld.shared.f32 	%f89, [%r4];
	ld.shared.f32 	%f113, [%r5];
	sub.f32 	%f90, %f89, %f113;
	mul.f32 	%f91, %f90, 0f3FB8AA3B;
	ex2.approx.f32 	%f92, %f91;
	ld.shared.f32 	%f93, [%r7];
	ld.shared.f32 	%f94, [%r11];
	ld.shared.f32 	%f95, [%r8];
	mul.f32 	%f96, %f94, %f95;
	fma.rn.f32 	%f97, %f92, %f93, %f96;
	st.shared.f32 	[%r7], %f97;
$L__BB6_47:
	st.shared.f32 	[%r4], %f113;
	bar.sync 	0;
	add.s32 	%r69, %r69, 1;
	setp.ne.s32 	%p24, %r69, %r34;
	@%p24 bra 	$L__BB6_2;
$L__BB6_48:
	bar.sync 	0;
	setp.ge.s32 	%p25, %r3, %r35;
	@%p25 bra 	$L__BB6_50;
	ld.shared.f32 	%f101, [%r7];
	ld.shared.f32 	%f102, [%r6];
	mov.f32 	%f103, 0f3F800000;
	div.approx.f32 	%f104, %f103, %f102;
	mul.f32 	%f105, %f101, %f104;
	mad.lo.s32 	%r68, %r35, %r1, %r3;
	cvta.to.global.u64 	%rd22, %rd5;
	mul.wide.u32 	%rd23, %r68, 4;
	add.s64 	%rd24, %rd22, %rd23;
	st.global.f32 	[%rd24], %f105;
$L__BB6_50:
	ret;

}


// ===== COMPILED SASS (sm_100) =====

	.target	sm_100

	.elftype	@"ET_EXEC"


//--------------------- .note.nv.tkinfo           --------------------------
	.section	.note.nv.tkinfo,"",@"SHT_NOTE"
	.sectionflags	@"SHF_NOTE_NV_TKINFO"
	.tkinfo
        /*0018*/ 	.word	0x00000002
        /*0030*/ 	.string	""
        /*0030*/ 	.string	"ptxas"
        /*0030*/ 	.string	"Cuda compilation tools, release 13.0, V13.0.88"
        /*0030*/ 	.string	"Build cuda_13.0.r13.0/compiler.36424714_0"
        /*0030*/ 	.string	"-arch sm_100 -m 64 "



//--------------------- .note.nv.cuinfo           --------------------------
	.section	.note.nv.cuinfo,"",@"SHT_NOTE"
	.sectionflags	@"SHF_NOTE_NV_CUINFO"
        /*0018*/ 	.short	0x0002
        /*001a*/ 	.short	0x0064
        /*001c*/ 	.short	0x0082
	.zero		2


//--------------------- .nv.info                  --------------------------
	.section	.nv.info,"",@"SHT_CUDA_INFO"
	.align	4


	//----- nvinfo : EIATTR_REGCOUNT
	.align		4
        /*0000*/ 	.byte	0x04, 0x2f
        /*0002*/ 	.short	(.L_29 - .L_28)
	.align		4
.L_28:
        /*0004*/ 	.word	index@(_Z16_attentionKernelILi1024EEvPKfS1_S1_iiPf)
        /*0008*/ 	.word	0x0000001e


	//----- nvinfo : EIATTR_FRAME_SIZE
	.align		4
.L_29:
        /*000c*/ 	.byte	0x04, 0x11
        /*000e*/ 	.short	(.L_31 - .L_30)
	.align		4
.L_30:
        /*0010*/ 	.word	index@(_Z16_attentionKernelILi1024EEvPKfS1_S1_iiPf)
        /*0014*/ 	.word	0x00000000


	//----- nvinfo : EIATTR_REGCOUNT
	.align		4
.L_31:
        /*0018*/ 	.byte	0x04, 0x2f
        /*001a*/ 	.short	(.L_33 - .L_32)
	.align		4
.L_32:
        /*001c*/ 	.word	index@(_Z16_attentionKernelILi512EEvPKfS1_S1_iiPf)
        /*0020*/ 	.word	0x0000001e


	//----- nvinfo : EIATTR_FRAME_SIZE
	.align		4
.L_33:
        /*0024*/ 	.byte	0x04, 0x11
        /*0026*/ 	.short	(.L_35 - .L_34)
	.align		4
.L_34:
        /*0028*/ 	.word	index@(_Z16_attentionKernelILi512EEvPKfS1_S1_iiPf)
        /*002c*/ 	.word	0x00000000


	//----- nvinfo : EIATTR_REGCOUNT
	.align		4
.L_35:
        /*0030*/ 	.byte	0x04, 0x2f
        /*0032*/ 	.short	(.L_37 - .L_36)
	.align		4
.L_36:
        /*0034*/ 	.word	index@(_Z16_attentionKernelILi256EEvPKfS1_S1_iiPf)
        /*0038*/ 	.word	0x0000001e


	//----- nvinfo : EIATTR_FRAME_SIZE
	.align		4
.L_37:
        /*003c*/ 	.byte	0x04, 0x11
        /*003e*/ 	.short	(.L_39 - .L_38)
	.align		4
.L_38:
        /*0040*/ 	.word	index@(_Z16_attentionKernelILi256EEvPKfS1_S1_iiPf)
        /*0044*/ 	.word	0x00000000


	//----- nvinfo : EIATTR_REGCOUNT
	.align		4
.L_39:
        /*0048*/ 	.byte	0x04, 0x2f
        /*004a*/ 	.short	(.L_41 - .L_40)
	.align		4
.L_40:
        /*004c*/ 	.word	index@(_Z16_attentionKernelILi128EEvPKfS1_S1_iiPf)
        /*0050*/ 	.word	0x0000001a


	//----- nvinfo : EIATTR_FRAME_SIZE
	.align		4
.L_41:
        /*0054*/ 	.byte	0x04, 0x11
        /*0056*/ 	.short	(.L_43 - .L_42)
	.align		4
.L_42:
        /*0058*/ 	.word	index@(_Z16_attentionKernelILi128EEvPKfS1_S1_iiPf)
        /*005c*/ 	.word	0x00000000


	//----- nvinfo : EIATTR_REGCOUNT
	.align		4
.L_43:
        /*0060*/ 	.byte	0x04, 0x2f
        /*0062*/ 	.short	(.L_45 - .L_44)
	.align		4
.L_44:
        /*0064*/ 	.word	index@(_Z16_attentionKernelILi64EEvPKfS1_S1_iiPf)
        /*0068*/ 	.word	0x0000001a


	//----- nvinfo : EIATTR_FRAME_SIZE
	.align		4
.L_45:
        /*006c*/ 	.byte	0x04, 0x11
        /*006e*/ 	.short	(.L_47 - .L_46)
	.align		4
.L_46:
        /*0070*/ 	.word	index@(_Z16_attentionKernelILi64EEvPKfS1_S1_iiPf)
        /*0074*/ 	.word	0x00000000


	//----- nvinfo : EIATTR_REGCOUNT
	.align		4
.L_47:
        /*0078*/ 	.byte	0x04, 0x2f
        /*007a*/ 	.short	(.L_49 - .L_48)
	.align		4
.L_48:
        /*007c*/ 	.word	index@(_Z16_attentionKernelILi32EEvPKfS1_S1_iiPf)
        /*0080*/ 	.word	0x00000025


	//----- nvinfo : EIATTR_FRAME_SIZE
	.align		4
.L_49:
        /*0084*/ 	.byte	0x04, 0x11
        /*0086*/ 	.short	(.L_51 - .L_50)
	.align		4
.L_50:
        /*0088*/ 	.word	index@(_Z16_attentionKernelILi32EEvPKfS1_S1_iiPf)
        /*008c*/ 	.word	0x00000000


	//----- nvinfo : EIATTR_REGCOUNT
	.align		4
.L_51:
        /*0090*/ 	.byte	0x04, 0x2f
        /*0092*/ 	.short	(.L_53 - .L_52)
	.align		4
.L_52:
        /*0094*/ 	.word	index@(_Z16_attentionKernelILi16EEvPKfS1_S1_iiPf)
        /*0098*/ 	.word	0x00000025


	//----- nvinfo : EIATTR_FRAME_SIZE
	.align		4
.L_53:
        /*009c*/ 	.byte	0x04, 0x11
        /*009e*/ 	.short	(.L_55 - .L_54)
	.align		4
.L_54:
        /*00a0*/ 	.word	index@(_Z16_attentionKernelILi16EEvPKfS1_S1_iiPf)
        /*00a4*/ 	.word	0x00000000


	//----- nvinfo : EIATTR_MIN_STACK_SIZE
	.align		4
.L_55:
        /*00a8*/ 	.byte	0x04, 0x12
        /*00aa*/ 	.short	(.L_57 - .L_56)
	.align		4
.L_56:
        /*00ac*/ 	.word	index@(_Z16_attentionKernelILi16EEvPKfS1_S1_iiPf)
        /*00b0*/ 	.word	0x00000000


	//----- nvinfo : EIATTR_MIN_STACK_SIZE
	.align		4
.L_57:
        /*00b4*/ 	.byte	0x04, 0x12
        /*00b6*/ 	.short	(.L_59 - .L_58)
	.align		4
.L_58:
        /*00b8*/ 	.word	index@(_Z16_attentionKernelILi32EEvPKfS1_S1_iiPf)
        /*00bc*/ 	.word	0x00000000


	//----- nvinfo : EIATTR_MIN_STACK_SIZE
	.align		4
.L_59:
        /*00c0*/ 	.byte	0x04, 0x12
        /*00c2*/ 	.short	(.L_61 - .L_60)
	.align		4
.L_60:
        /*00c4*/ 	.word	index@(_Z16_attentionKernelILi64EEvPKfS1_S1_iiPf)
        /*00c8*/ 	.word	0x00000000


	//----- nvinfo : EIATTR_MIN_STACK_SIZE
	.align		4
.L_61:
        /*00cc*/ 	.byte	0x04, 0x12
        /*00ce*/ 	.short	(.L_63 - .L_62)
	.align		4
.L_62:
        /*00d0*/ 	.word	index@(_Z16_attentionKernelILi128EEvPKfS1_S1_iiPf)
        /*00d4*/ 	.word	0x00000000


	//----- nvinfo : EIATTR_MIN_STACK_SIZE
	.align		4
.L_63:
        /*00d8*/ 	.byte	0x04, 0x12
        /*00da*/ 	.short	(.L_65 - .L_64)
	.align		4
.L_64:
        /*00dc*/ 	.word	index@(_Z16_attentionKernelILi256EEvPKfS1_S1_iiPf)
        /*00e0*/ 	.word	0x00000000


	//----- nvinfo : EIATTR_MIN_STACK_SIZE
	.align		4
.L_65:
        /*00e4*/ 	.byte	0x04, 0x12
        /*00e6*/ 	.short	(.L_67 - .L_66)
	.align		4
.L_66:
        /*00e8*/ 	.word	index@(_Z16_attentionKernelILi512EEvPKfS1_S1_iiPf)
        /*00ec*/ 	.word	0x00000000


	//----- nvinfo : EIATTR_MIN_STACK_SIZE
	.align		4
.L_67:
        /*00f0*/ 	.byte	0x04, 0x12
        /*00f2*/ 	.short	(.L_69 - .L_68)
	.align		4
.L_68:
        /*00f4*/ 	.word	index@(_Z16_attentionKernelILi1024EEvPKfS1_S1_iiPf)
        /*00f8*/ 	.word	0x00000000
.L_69:


//--------------------- .nv.compat                --------------------------
	.section	.nv.compat,"",@"SHT_CUDA_COMPAT_INFO"
	.align	4
        /*0000*/ 	.byte	0x02, 0x09, 0x00, 0x00, 0x02, 0x02, 0x01, 0x00, 0x02, 0x05, 0x05, 0x00, 0x03, 0x07, 0x01, 0x01
        /*0010*/ 	.byte	0x02, 0x03, 0x00, 0x00, 0x02, 0x06, 0x01, 0x00, 0x04, 0x0b, 0x08, 0x00, 0x01, 0x00, 0x00, 0x00
        /*0020*/ 	.byte	0x00, 0x00, 0x00, 0x00


//--------------------- .nv.info._Z16_attentionKernelILi16EEvPKfS1_S1_iiPf --------------------------
	.section	.nv.info._Z16_attentionKernelILi16EEvPKfS1_S1_iiPf,"",@"SHT_CUDA_INFO"
	.sectionflags	@""
	.align	4


	//----- nvinfo : EIATTR_CUDA_API_VERSION
	.align		4
        /*0000*/ 	.byte	0x04, 0x37
        /*0002*/ 	.short	(.L_71 - .L_70)
.L_70:
        /*0004*/ 	.word	0x00000082


	//----- nvinfo : EIATTR_KPARAM_INFO
	.align		4
.L_71:
        /*0008*/ 	.byte	0x04, 0x17
        /*000a*/ 	.short	(.L_73 - .L_72)
.L_72:
        /*000c*/ 	.word	0x00000000
        /*0010*/ 	.short	0x0005
        /*0012*/ 	.short	0x0020
        /*0014*/ 	.byte	0x00, 0xf5, 0x21, 0x00


	//----- nvinfo : EIATTR_KPARAM_INFO
	.align		4
.L_73:
        /*0018*/ 	.byte	0x04, 0x17
        /*001a*/ 	.short	(.L_75 - .L_74)
.L_74:
        /*001c*/ 	.word	0x00000000
        /*0020*/ 	.short	0x0004
        /*0022*/ 	.short	0x001c
        /*0024*/ 	.byte	0x00, 0xf0, 0x11, 0x00


	//----- nvinfo : EIATTR_KPARAM_INFO
	.align		4
.L_75:
        /*0028*/ 	.byte	0x04, 0x17
        /*002a*/ 	.short	(.L_77 - .L_76)
.L_76:
        /*002c*/ 	.word	0x00000000
        /*0030*/ 	.short	0x0003
        /*0032*/ 	.short	0x0018
        /*0034*/ 	.byte	0x00, 0xf0, 0x11, 0x00


	//----- nvinfo : EIATTR_KPARAM_INFO
	.align		4
.L_77:
        /*0038*/ 	.byte	0x04, 0x17
        /*003a*/ 	.short	(.L_79 - .L_78)
.L_78:
        /*003c*/ 	.word	0x00000000
        /*0040*/ 	.short	0x0002
        /*0042*/ 	.short	0x0010
        /*0044*/ 	.byte	0x00, 0xf5, 0x21, 0x00


	//----- nvinfo : EIATTR_KPARAM_INFO
	.align		4
.L_79:
        /*0048*/ 	.byte	0x04, 0x17
        /*004a*/ 	.short	(.L_81 - .L_80)
.L_80:
        /*004c*/ 	.word	0x00000000
        /*0050*/ 	.short	0x0001
        /*0052*/ 	.short	0x0008
        /*0054*/ 	.byte	0x00, 0xf5, 0x21, 0x00


	//----- nvinfo : EIATTR_KPARAM_INFO
	.align		4
.L_81:
        /*0058*/ 	.byte	0x04, 0x17
        /*005a*/ 	.short	(.L_83 - .L_82)
.L_82:
        /*005c*/ 	.word	0x00000000
        /*0060*/ 	.short	0x0000
        /*0062*/ 	.short	0x0000
        /*0064*/ 	.byte	0x00, 0xf5, 0x21, 0x00


	//----- nvinfo : EIATTR_SPARSE_MMA_MASK
	.align		4
.L_83:
        /*0068*/ 	.byte	0x03, 0x50
        /*006a*/ 	.short	0x0000


	//----- nvinfo : EIATTR_MAXREG_COUNT
	.align		4
        /*006c*/ 	.byte	0x03, 0x1b
        /*006e*/ 	.short	0x00ff


	//----- nvinfo : EIATTR_NUM_BARRIERS
	.align		4
        /*0070*/ 	.byte	0x02, 0x4c
        /*0072*/ 	.byte	0x01
	.zero		1


	//----- nvinfo : EIATTR_MERCURY_ISA_VERSION
	.align		4
        /*0074*/ 	.byte	0x03, 0x5f
        /*0076*/ 	.short	0x0101


	//----- nvinfo : EIATTR_VRC_CTA_INIT_COUNT
	.align		4
        /*0078*/ 	.byte	0x02, 0x4a
	.zero		1
	.zero		1


	//----- nvinfo : EIATTR_EXIT_INSTR_OFFSETS
	.align		4
        /*007c*/ 	.byte	0x04, 0x1c
        /*007e*/ 	.short	(.L_85 - .L_84)


	//   ....[0]....
.L_84:
        /*0080*/ 	.word	0x00001200


	//   ....[1]....
        /*0084*/ 	.word	0x000012e0


	//----- nvinfo : EIATTR_MAX_THREADS
	.align		4
.L_85:
        /*0088*/ 	.byte	0x04, 0x05
        /*008a*/ 	.short	(.L_87 - .L_86)
.L_86:
        /*008c*/ 	.word	0x00000010
        /*0090*/ 	.word	0x00000001
        /*0094*/ 	.word	0x00000001


	//----- nvinfo : EIATTR_CRS_STACK_SIZE
	.align		4
.L_87:
        /*0098*/ 	.byte	0x04, 0x1e
        /*009a*/ 	.short	(.L_89 - .L_88)
.L_88:
        /*009c*/ 	.word	0x00000000


	//----- nvinfo : EIATTR_CBANK_PARAM_SIZE
	.align		4
.L_89:
        /*00a0*/ 	.byte	0x03, 0x19
        /*00a2*/ 	.short	0x0028


	//----- nvinfo : EIATTR_PARAM_CBANK
	.align		4
        /*00a4*/ 	.byte	0x04, 0x0a
        /*00a6*/ 	.short	(.L_91 - .L_90)
	.align		4
.L_90:
        /*00a8*/ 	.word	index@(.nv.constant0._Z16_attentionKernelILi16EEvPKfS1_S1_iiPf)
        /*00ac*/ 	.short	0x0380
        /*00ae*/ 	.short	0x0028


	//----- nvinfo : EIATTR_SW_WAR
	.align		4
.L_91:
        /*00b0*/ 	.byte	0x04, 0x36
        /*00b2*/ 	.short	(.L_93 - .L_92)
.L_92:
        /*00b4*/ 	.word	0x00000008
.L_93:


//--------------------- .nv.info._Z16_attentionKernelILi32EEvPKfS1_S1_iiPf --------------------------
	.section	.nv.info._Z16_attentionKernelILi32EEvPKfS1_S1_iiPf,"",@"SHT_CUDA_INFO"
	.sectionflags	@""
	.align	4


	//----- nvinfo : EIATTR_CUDA_API_VERSION
	.align		4
        /*0000*/ 	.byte	0x04, 0x37
        /*0002*/ 	.short	(.L_95 - .L_94)
.L_94:
        /*0004*/ 	.word	0x00000082


	//----- nvinfo : EIATTR_KPARAM_INFO
	.align		4
.L_95:
        /*0008*/ 	.byte	0x04, 0x17
        /*000a*/ 	.short	(.L_97 - .L_96)
.L_96:
        /*000c*/ 	.word	0x00000000
        /*0010*/ 	.short	0x0005
        /*0012*/ 	.short	0x0020
        /*0014*/ 	.byte	0x00, 0xf5, 0x21, 0x00


	//----- nvinfo : EIATTR_KPARAM_INFO
	.align		4
.L_97:
        /*0018*/ 	.byte	0x04, 0x17
        /*001a*/ 	.short	(.L_99 - .L_98)
.L_98:
        /*001c*/ 	.word	0x00000000
        /*0020*/ 	.short	0x0004
        /*0022*/ 	.short	0x001c
        /*0024*/ 	.byte	0x00, 0xf0, 0x11, 0x00


	//----- nvinfo : EIATTR_KPARAM_INFO
	.align		4
.L_99:
        /*0028*/ 	.byte	0x04, 0x17
        /*002a*/ 	.short	(.L_101 - .L_100)
.L_100:
        /*002c*/ 	.word	0x00000000
        /*0030*/ 	.short	0x0003
        /*0032*/ 	.short	0x0018
        /*0034*/ 	.byte	0x00, 0xf0, 0x11, 0x00


	//----- nvinfo : EIATTR_KPARAM_INFO
	.align		4
.L_101:
        /*0038*/ 	.byte	0x04, 0x17
        /*003a*/ 	.short	(.L_103 - .L_102)
.L_102:
        /*003c*/ 	.word	0x00000000
        /*0040*/ 	.short	0x0002
        /*0042*/ 	.short	0x0010
        /*0044*/ 	.byte	0x00, 0xf5, 0x21, 0x00


	//----- nvinfo : EIATTR_KPARAM_INFO
	.align		4
.L_103:
        /*0048*/ 	.byte	0x04, 0x17
        /*004a*/ 	.short	(.L_105 - .L_104)
.L_104:
        /*004c*/ 	.word	0x00000000
        /*0050*/ 	.short	0x0001
        /*0052*/ 	.short	0x0008
        /*0054*/ 	.byte	0x00, 0xf5, 0x21, 0x00


	//----- nvinfo : EIATTR_KPARAM_INFO
	.align		4
.L_105:
        /*0058*/ 	.byte	0x04, 0x17
        /*005a*/ 	.short	(.L_107 - .L_106)
.L_106:
        /*005c*/ 	.word	0x00000000
        /*0060*/ 	.short	0x0000
        /*0062*/ 	.short	0x0000
        /*0064*/ 	.byte	0x00, 0xf5, 0x21, 0x00


	//----- nvinfo : EIATTR_SPARSE_MMA_MASK
	.align		4
.L_107:
        /*0068*/ 	.byte	0x03, 0x50
        /*006a*/ 	.short	0x0000


	//----- nvinfo : EIATTR_MAXREG_COUNT
	.align		4
        /*006c*/ 	.byte	0x03, 0x1b
        /*006e*/ 	.short	0x00ff


	//----- nvinfo : EIATTR_NUM_BARRIERS
	.align		4
        /*0070*/ 	.byte	0x02, 0x4c
        /*0072*/ 	.byte	0x01
	.zero		1


	//----- nvinfo : EIATTR_MERCURY_ISA_VERSION
	.align		4
        /*0074*/ 	.byte	0x03, 0x5f
        /*0076*/ 	.short	0x0101


	//----- nvinfo : EIATTR_VRC_CTA_INIT_COUNT
	.align		4
        /*0078*/ 	.byte	0x02, 0x4a
	.zero		1
	.zero		1


	//----- nvinfo : EIATTR_EXIT_INSTR_OFFSETS
	.align		4
        /*007c*/ 	.byte	0x04, 0x1c
        /*007e*/ 	.short	(.L_109 - .L_108)


	//   ....[0]....
.L_108:
        /*0080*/ 	.word	0x00001310


	//   ....[1]....
        /*0084*/ 	.word	0x000013f0


	//----- nvinfo : EIATTR_MAX_THREADS
	.align		4
.L_109:
        /*0088*/ 	.byte	0x04, 0x05
        /*008a*/ 	.short	(.L_111 - .L_110)
.L_110:
        /*008c*/ 	.word	0x00000020
        /*0090*/ 	.word	0x00000001
        /*0094*/ 	.word	0x00000001


	//----- nvinfo : EIATTR_CRS_STACK_SIZE
	.align		4
.L_111:
        /*0098*/ 	.byte	0x04, 0x1e
        /*009a*/ 	.short	(.L_113 - .L_112)
.L_112:
        /*009c*/ 	.word	0x00000000


	//----- nvinfo : EIATTR_CBANK_PARAM_SIZE
	.align		4
.L_113:
        /*00a0*/ 	.byte	0x03, 0x19
        /*00a2*/ 	.short	0x0028


	//----- nvinfo : EIATTR_PARAM_CBANK
	.align		4
        /*00a4*/ 	.byte	0x04, 0x0a
        /*00a6*/ 	.short	(.L_115 - .L_114)
	.align		4
.L_114:
        /*00a8*/ 	.word	index@(.nv.constant0._Z16_attentionKernelILi32EEvPKfS1_S1_iiPf)
        /*00ac*/ 	.short	0x0380
        /*00ae*/ 	.short	0x0028


	//----- nvinfo : EIATTR_SW_WAR
	.align		4
.L_115:
        /*00b0*/ 	.byte	0x04, 0x36
        /*00b2*/ 	.short	(.L_117 - .L_116)
.L_116:
        /*00b4*/ 	.word	0x00000008
.L_117:


//--------------------- .nv.info._Z16_attentionKernelILi64EEvPKfS1_S1_iiPf --------------------------
	.section	.nv.info._Z16_attentionKernelILi64EEvPKfS1_S1_iiPf,"",@"SHT_CUDA_INFO"
	.sectionflags	@""
	.align	4


	//----- nvinfo : EIATTR_CUDA_API_VERSION
	.align		4
        /*0000*/ 	.byte	0x04, 0x37
        /*0002*/ 	.short	(.L_119 - .L_118)
.L_118:
        /*0004*/ 	.word	0x00000082


	//----- nvinfo : EIATTR_KPARAM_INFO
	.align		4
.L_119:
        /*0008*/ 	.byte	0x04, 0x17
        /*000a*/ 	.short	(.L_121 - .L_120)
.L_120:
        /*000c*/ 	.word	0x00000000
        /*0010*/ 	.short	0x0005
        /*0012*/ 	.short	0x0020
        /*0014*/ 	.byte	0x00, 0xf5, 0x21, 0x00


	//----- nvinfo : EIATTR_KPARAM_INFO
	.align		4
.L_121:
        /*0018*/ 	.byte	0x04, 0x17
        /*001a*/ 	.short	(.L_123 - .L_122)
.L_122:
        /*001c*/ 	.word	0x00000000
        /*0020*/ 	.short	0x0004
        /*0022*/ 	.short	0x001c
        /*0024*/ 	.byte	0x00, 0xf0, 0x11, 0x00


	//----- nvinfo : EIATTR_KPARAM_INFO
	.align		4
.L_123:
        /*0028*/ 	.byte	0x04, 0x17
        /*002a*/ 	.short	(.L_125 - .L_124)
.L_124:
        /*002c*/ 	.word	0x00000000
        /*0030*/ 	.short	0x0003
        /*0032*/ 	.short	0x0018
        /*0034*/ 	.byte	0x00, 0xf0, 0x11, 0x00


	//----- nvinfo : EIATTR_KPARAM_INFO
	.align		4
.L_125:
        /*0038*/ 	.byte	0x04, 0x17
        /*003a*/ 	.short	(.L_127 - .L_126)
.L_126:
        /*003c*/ 	.word	0x00000000
        /*0040*/ 	.short	0x0002
        /*0042*/ 	.short	0x0010
        /*0044*/ 	.byte	0x00, 0xf5, 0x21, 0x00


	//----- nvinfo : EIATTR_KPARAM_INFO
	.align		4
.L_127:
        /*0048*/ 	.byte	0x04, 0x17
        /*004a*/ 	.short	(.L_129 - .L_128)
.L_128:
        /*004c*/ 	.word	0x00000000
        /*0050*/ 	.short	0x0001
        /*0052*/ 	.short	0x0008
        /*0054*/ 	.byte	0x00, 0xf5, 0x21, 0x00


	//----- nvinfo : EIATTR_KPARAM_INFO
	.align		4
.L_129:
        /*0058*/ 	.byte	0x04, 0x17
        /*005a*/ 	.short	(.L_131 - .L_130)
.L_130:
        /*005c*/ 	.word	0x00000000
        /*0060*/ 	.short	0x0000
        /*0062*/ 	.short	0x0000
        /*0064*/ 	.byte	0x00, 0xf5, 0x21, 0x00


	//----- nvinfo : EIATTR_SPARSE_MMA_MASK
	.align		4
.L_131:
        /*0068*/ 	.byte	0x03, 0x50
        /*006a*/ 	.short	0x0000


	//----- nvinfo : EIATTR_MAXREG_COUNT
	.align		4
        /*006c*/ 	.byte	0x03, 0x1b
        /*006e*/ 	.short	0x00ff


	//----- nvinfo : EIATTR_NUM_BARRIERS
	.align		4
        /*0070*/ 	.byte	0x02, 0x4c
        /*0072*/ 	.byte	0x01
	.zero		1


	//----- nvinfo : EIATTR_MERCURY_ISA_VERSION
	.align		4
        /*0074*/ 	.byte	0x03, 0x5f
        /*0076*/ 	.short	0x0101


	//----- nvinfo : EIATTR_VRC_CTA_INIT_COUNT
	.align		4
        /*0078*/ 	.byte	0x02, 0x4a
	.zero		1
	.zero		1


	//----- nvinfo : EIATTR_EXIT_INSTR_OFFSETS
	.align		4
        /*007c*/ 	.byte	0x04, 0x1c
        /*007e*/ 	.short	(.L_133 - .L_132)


	//   ....[0]....
.L_132:
        /*0080*/ 	.word	0x00001450


	//   ....[1]....
        /*0084*/ 	.word	0x00001530


	//----- nvinfo : EIATTR_MAX_THREADS
	.align		4
.L_133:
        /*0088*/ 	.byte	0x04, 0x05
        /*008a*/ 	.short	(.L_135 - .L_134)
.L_134:
        /*008c*/ 	.word	0x00000040
        /*0090*/ 	.word	0x00000001
        /*0094*/ 	.word	0x00000001


	//----- nvinfo : EIATTR_CRS_STACK_SIZE
	.align		4
.L_135:
        /*0098*/ 	.byte	0x04, 0x1e
        /*009a*/ 	.short	(.L_137 - .L_136)
.L_136:
        /*009c*/ 	.word	0x00000000


	//----- nvinfo : EIATTR_CBANK_PARAM_SIZE
	.align		4
.L_137:
        /*00a0*/ 	.byte	0x03, 0x19
        /*00a2*/ 	.short	0x0028


	//----- nvinfo : EIATTR_PARAM_CBANK
	.align		4
        /*00a4*/ 	.byte	0x04, 0x0a
        /*00a6*/ 	.short	(.L_139 - .L_138)
	.align		4
.L_138:
        /*00a8*/ 	.word	index@(.nv.constant0._Z16_attentionKernelILi64EEvPKfS1_S1_iiPf)
        /*00ac*/ 	.short	0x0380
        /*00ae*/ 	.short	0x0028


	//----- nvinfo : EIATTR_SW_WAR
	.align		4
.L_139:
        /*00b0*/ 	.byte	0x04, 0x36
        /*00b2*/ 	.short	(.L_141 - .L_140)
.L_140:
        /*00b4*/ 	.word	0x00000008
.L_141:


//--------------------- .nv.info._Z16_attentionKernelILi128EEvPKfS1_S1_iiPf --------------------------
	.section	.nv.info._Z16_attentionKernelILi128EEvPKfS1_S1_iiPf,"",@"SHT_CUDA_INFO"
	.sectionflags	@""
	.align	4


	//----- nvinfo : EIATTR_CUDA_API_VERSION
	.align		4
        /*0000*/ 	.byte	0x04, 0x37
        /*0002*/ 	.short	(.L_143 - .L_142)
.L_142:
        /*0004*/ 	.word	0x00000082


	//----- nvinfo : EIATTR_KPARAM_INFO
	.align		4
.L_143:
        /*0008*/ 	.byte	0x04, 0x17
        /*000a*/ 	.short	(.L_145 - .L_144)
.L_144:
        /*000c*/ 	.word	0x00000000
        /*0010*/ 	.short	0x0005
        /*0012*/ 	.short	0x0020
        /*0014*/ 	.byte	0x00, 0xf5, 0x21, 0x00


	//----- nvinfo : EIATTR_KPARAM_INFO
	.align		4
.L_145:
        /*0018*/ 	.byte	0x04, 0x17
        /*001a*/ 	.short	(.L_147 - .L_146)
.L_146:
        /*001c*/ 	.word	0x00000000
        /*0020*/ 	.short	0x0004
        /*0022*/ 	.short	0x001c
        /*0024*/ 	.byte	0x00, 0xf0, 0x11, 0x00


	//----- nvinfo : EIATTR_KPARAM_INFO
	.align		4
.L_147:
        /*0028*/ 	.byte	0x04, 0x17
        /*002a*/ 	.short	(.L_149 - .L_148)
.L_148:
        /*002c*/ 	.word	0x00000000
        /*0030*/ 	.short	0x0003
        /*0032*/ 	.short	0x0018
        /*0034*/ 	.byte	0x00, 0xf0, 0x11, 0x00


	//----- nvinfo : EIATTR_KPARAM_INFO
	.align		4
.L_149:
        /*0038*/ 	.byte	0x04, 0x17
        /*003a*/ 	.short	(.L_151 - .L_150)
.L_150:
        /*003c*/ 	.word	0x00000000
        /*0040*/ 	.short	0x0002
        /*0042*/ 	.short	0x0010
        /*0044*/ 	.byte	0x00, 0xf5, 0x21, 0x00


	//----- nvinfo : EIATTR_KPARAM_INFO
	.align		4
.L_151:
        /*0048*/ 	.byte	0x04, 0x17
        /*004a*/ 	.short	(.L_153 - .L_152)
.L_152:
        /*004c*/ 	.word	0x00000000
        /*0050*/ 	.short	0x0001
        /*0052*/ 	.short	0x0008
        /*0054*/ 	.byte	0x00, 0xf5, 0x21, 0x00


	//----- nvinfo : EIATTR_KPARAM_INFO
	.align		4
.L_153:
        /*0058*/ 	.byte	0x04, 0x17
        /*005a*/ 	.short	(.L_155 - .L_154)
.L_154:
        /*005c*/ 	.word	0x00000000
        /*0060*/ 	.short	0x0000
        /*0062*/ 	.short	0x0000
        /*0064*/ 	.byte	0x00, 0xf5, 0x21, 0x00


	//----- nvinfo : EIATTR_SPARSE_MMA_MASK
	.align		4
.L_155:
        /*0068*/ 	.byte	0x03, 0x50
        /*006a*/ 	.short	0x0000


	//----- nvinfo : EIATTR_MAXREG_COUNT
	.align		4
        /*006c*/ 	.byte	0x03, 0x1b
        /*006e*/ 	.short	0x00ff


	//----- nvinfo : EIATTR_NUM_BARRIERS
	.align		4
        /*0070*/ 	.byte	0x02, 0x4c
        /*0072*/ 	.byte	0x01
	.zero		1


	//----- nvinfo : EIATTR_MERCURY_ISA_VERSION
	.align		4
        /*0074*/ 	.byte	0x03, 0x5f
        /*0076*/ 	.short	0x0101


	//----- nvinfo : EIATTR_VRC_CTA_INIT_COUNT
	.align		4
        /*0078*/ 	.byte	0x02, 0x4a
	.zero		1
	.zero		1


	//----- nvinfo : EIATTR_EXIT_INSTR_OFFSETS
	.align		4
        /*007c*/ 	.byte	0x04, 0x1c
        /*007e*/ 	.short	(.L_157 - .L_156)


	//   ....[0]....
.L_156:
        /*0080*/ 	.word	0x00001590


	//   ....[1]....
        /*0084*/ 	.word	0x00001670


	//----- nvinfo : EIATTR_MAX_THREADS
	.align		4
.L_157:
        /*0088*/ 	.byte	0x04, 0x05
        /*008a*/ 	.short	(.L_159 - .L_158)
.L_158:
        /*008c*/ 	.word	0x00000080
        /*0090*/ 	.word	0x00000001
        /*0094*/ 	.word	0x00000001


	//----- nvinfo : EIATTR_CRS_STACK_SIZE
	.align		4
.L_159:
        /*0098*/ 	.byte	0x04, 0x1e
        /*009a*/ 	.short	(.L_161 - .L_160)
.L_160:
        /*009c*/ 	.word	0x00000000


	//----- nvinfo : EIATTR_CBANK_PARAM_SIZE
	.align		4
.L_161:
        /*00a0*/ 	.byte	0x03, 0x19
        /*00a2*/ 	.short	0x0028


	//----- nvinfo : EIATTR_PARAM_CBANK
	.align		4
        /*00a4*/ 	.byte	0x04, 0x0a
        /*00a6*/ 	.short	(.L_163 - .L_162)
	.align		4
.L_162:
        /*00a8*/ 	.word	index@(.nv.constant0._Z16_attentionKernelILi128EEvPKfS1_S1_iiPf)
        /*00ac*/ 	.short	0x0380
        /*00ae*/ 	.short	0x0028


	//----- nvinfo : EIATTR_SW_WAR
	.align		4
.L_163:
        /*00b0*/ 	.byte	0x04, 0x36
        /*00b2*/ 	.short	(.L_165 - .L_164)
.L_164:
        /*00b4*/ 	.word	0x00000008
.L_165:


//--------------------- .nv.info._Z16_attentionKernelILi256EEvPKfS1_S1_iiPf --------------------------
	.section	.nv.info._Z16_attentionKernelILi256EEvPKfS1_S1_iiPf,"",@"SHT_CUDA_INFO"
	.sectionflags	@""
	.align	4


	//----- nvinfo : EIATTR_CUDA_API_VERSION
	.align		4
        /*0000*/ 	.byte	0x04, 0x37
        /*0002*/ 	.short	(.L_167 - .L_166)
.L_166:
        /*0004*/ 	.word	0x00000082


	//----- nvinfo : EIATTR_KPARAM_INFO
	.align		4
.L_167:
        /*0008*/ 	.byte	0x04, 0x17
        /*000a*/ 	.short	(.L_169 - .L_168)
.L_168:
        /*000c*/ 	.word	0x00000000
        /*0010*/ 	.short	0x0005
        /*0012*/ 	.short	0x0020
        /*0014*/ 	.byte	0x00, 0xf5, 0x21, 0x00


	//----- nvinfo : EIATTR_KPARAM_INFO
	.align		4
.L_169:
        /*0018*/ 	.byte	0x04, 0x17
        /*001a*/ 	.short	(.L_171 - .L_170)
.L_170:
        /*001c*/ 	.word	0x00000000
        /*0020*/ 	.short	0x0004
        /*0022*/ 	.short	0x001c
        /*0024*/ 	.byte	0x00, 0xf0, 0x11, 0x00


	//----- nvinfo : EIATTR_KPARAM_INFO
	.align		4
.L_171:
        /*0028*/ 	.byte	0x04, 0x17
        /*002a*/ 	.short	(.L_173 - .L_172)
.L_172:
        /*002c*/ 	.word	0x00000000
        /*0030*/ 	.short	0x0003
        /*0032*/ 	.short	0x0018
        /*0034*/ 	.byte	0x00, 0xf0, 0x11, 0x00


	//----- nvinfo : EIATTR_KPARAM_INFO
	.align		4
.L_173:
        /*0038*/ 	.byte	0x04, 0x17
        /*003a*/ 	.short	(.L_175 - .L_174)
.L_174:
        /*003c*/ 	.word	0x00000000
        /*0040*/ 	.short	0x0002
        /*0042*/ 	.short	0x0010
        /*0044*/ 	.byte	0x00, 0xf5, 0x21, 0x00


	//----- nvinfo : EIATTR_KPARAM_INFO
	.align		4
.L_175:
        /*0048*/ 	.byte	0x04, 0x17
        /*004a*/ 	.short	(.L_177 - .L_176)
.L_176:
        /*004c*/ 	.word	0x00000000
        /*0050*/ 	.short	0x0001
        /*0052*/ 	.short	0x0008
        /*0054*/ 	.byte	0x00, 0xf5, 0x21, 0x00


	//----- nvinfo : EIATTR_KPARAM_INFO
	.align		4
.L_177:
        /*0058*/ 	.byte	0x04, 0x17
        /*005a*/ 	.short	(.L_179 - .L_178)
.L_178:
        /*005c*/ 	.word	0x00000000
        /*0060*/ 	.short	0x0000
        /*0062*/ 	.short	0x0000
        /*0064*/ 	.byte	0x00, 0xf5, 0x21, 0x00


	//----- nvinfo : EIATTR_SPARSE_MMA_MASK
	.align		4
.L_179:
        /*0068*/ 	.byte	0x03, 0x50
        /*006a*/ 	.short	0x0000


	//----- nvinfo : EIATTR_MAXREG_COUNT
	.align		4
        /*006c*/ 	.byte	0x03, 0x1b
        /*006e*/ 	.short	0x00ff


	//----- nvinfo : EIATTR_NUM_BARRIERS
	.align		4
        /*0070*/ 	.byte	0x02, 0x4c
        /*0072*/ 	.byte	0x01
	.zero		1


	//----- nvinfo : EIATTR_MERCURY_ISA_VERSION
	.align		4
        /*0074*/ 	.byte	0x03, 0x5f
        /*0076*/ 	.short	0x0101


	//----- nvinfo : EIATTR_VRC_CTA_INIT_COUNT
	.align		4
        /*0078*/ 	.byte	0x02, 0x4a
	.zero		1
	.zero		1


	//----- nvinfo : EIATTR_EXIT_INSTR_OFFSETS
	.align		4
        /*007c*/ 	.byte	0x04, 0x1c
        /*007e*/ 	.short	(.L_181 - .L_180)


	//   ....[0]....
.L_180:
        /*0080*/ 	.word	0x00000df0


	//   ....[1]....
        /*0084*/ 	.word	0x00000ed0


	//----- nvinfo : EIATTR_MAX_THREADS
	.align		4
.L_181:
        /*0088*/ 	.byte	0x04, 0x05
        /*008a*/ 	.short	(.L_183 - .L_182)
.L_182:
        /*008c*/ 	.word	0x00000100
        /*0090*/ 	.word	0x00000001
        /*0094*/ 	.word	0x00000001


	//----- nvinfo : EIATTR_CRS_STACK_SIZE
	.align		4
.L_183:
        /*0098*/ 	.byte	0x04, 0x1e
        /*009a*/ 	.short	(.L_185 - .L_184)
.L_184:
        /*009c*/ 	.word	0x00000000


	//----- nvinfo : EIATTR_CBANK_PARAM_SIZE
	.align		4
.L_185:
        /*00a0*/ 	.byte	0x03, 0x19
        /*00a2*/ 	.short	0x0028


	//----- nvinfo : EIATTR_PARAM_CBANK
	.align		4
        /*00a4*/ 	.byte	0x04, 0x0a
        /*00a6*/ 	.short	(.L_187 - .L_186)
	.align		4
.L_186:
        /*00a8*/ 	.word	index@(.nv.constant0._Z16_attentionKernelILi256EEvPKfS1_S1_iiPf)
        /*00ac*/ 	.short	0x0380
        /*00ae*/ 	.short	0x0028


	//----- nvinfo : EIATTR_SW_WAR
	.align		4
.L_187:
        /*00b0*/ 	.byte	0x04, 0x36
        /*00b2*/ 	.short	(.L_189 - .L_188)
.L_188:
        /*00b4*/ 	.word	0x00000008
.L_189:


//--------------------- .nv.info._Z16_attentionKernelILi512EEvPKfS1_S1_iiPf --------------------------
	.section	.nv.info._Z16_attentionKernelILi512EEvPKfS1_S1_iiPf,"",@"SHT_CUDA_INFO"
	.sectionflags	@""
	.align	4


	//----- nvinfo : EIATTR_CUDA_API_VERSION
	.align		4
        /*0000*/ 	.byte	0x04, 0x37
        /*0002*/ 	.short	(.L_191 - .L_190)
.L_190:
        /*0004*/ 	.word	0x00000082


	//----- nvinfo : EIATTR_KPARAM_INFO
	.align		4
.L_191:
        /*0008*/ 	.byte	0x04, 0x17
        /*000a*/ 	.short	(.L_193 - .L_192)
.L_192:
        /*000c*/ 	.word	0x00000000
        /*0010*/ 	.short	0x0005
        /*0012*/ 	.short	0x0020
        /*0014*/ 	.byte	0x00, 0xf5, 0x21, 0x00


	//----- nvinfo : EIATTR_KPARAM_INFO
	.align		4
.L_193:
        /*0018*/ 	.byte	0x04, 0x17
        /*001a*/ 	.short	(.L_195 - .L_194)
.L_194:
        /*001c*/ 	.word	0x00000000
        /*0020*/ 	.short	0x0004
        /*0022*/ 	.short	0x001c
        /*0024*/ 	.byte	0x00, 0xf0, 0x11, 0x00


	//----- nvinfo : EIATTR_KPARAM_INFO
	.align		4
.L_195:
        /*0028*/ 	.byte	0x04, 0x17
        /*002a*/ 	.short	(.L_197 - .L_196)
.L_196:
        /*002c*/ 	.word	0x00000000
        /*0030*/ 	.short	0x0003
        /*0032*/ 	.short	0x0018
        /*0034*/ 	.byte	0x00, 0xf0, 0x11, 0x00


	//----- nvinfo : EIATTR_KPARAM_INFO
	.align		4
.L_197:
        /*0038*/ 	.byte	0x04, 0x17
        /*003a*/ 	.short	(.L_199 - .L_198)
.L_198:
        /*003c*/ 	.word	0x00000000
        /*0040*/ 	.short	0x0002
        /*0042*/ 	.short	0x0010
        /*0044*/ 	.byte	0x00, 0xf5, 0x21, 0x00


	//----- nvinfo : EIATTR_KPARAM_INFO
	.align		4
.L_199:
        /*0048*/ 	.byte	0x04, 0x17
        /*004a*/ 	.short	(.L_201 - .L_200)
.L_200:
        /*004c*/ 	.word	0x00000000
        /*0050*/ 	.short	0x0001
        /*0052*/ 	.short	0x0008
        /*0054*/ 	.byte	0x00, 0xf5, 0x21, 0x00


	//----- nvinfo : EIATTR_KPARAM_INFO
	.align		4
.L_201:
        /*0058*/ 	.byte	0x04, 0x17
        /*005a*/ 	.short	(.L_203 - .L_202)
.L_202:
        /*005c*/ 	.word	0x00000000
        /*0060*/ 	.short	0x0000
        /*0062*/ 	.short	0x0000
        /*0064*/ 	.byte	0x00, 0xf5, 0x21, 0x00


	//----- nvinfo : EIATTR_SPARSE_MMA_MASK
	.align		4
.L_203:
        /*0068*/ 	.byte	0x03, 0x50
        /*006a*/ 	.short	0x0000


	//----- nvinfo : EIATTR_MAXREG_COUNT
	.align		4
        /*006c*/ 	.byte	0x03, 0x1b
        /*006e*/ 	.short	0x0080


	//----- nvinfo : EIATTR_NUM_BARRIERS
	.align		4
        /*0070*/ 	.byte	0x02, 0x4c
        /*0072*/ 	.byte	0x01
	.zero		1


	//----- nvinfo : EIATTR_MERCURY_ISA_VERSION
	.align		4
        /*0074*/ 	.byte	0x03, 0x5f
        /*0076*/ 	.short	0x0101


	//----- nvinfo : EIATTR_VRC_CTA_INIT_COUNT
	.align		4
        /*0078*/ 	.byte	0x02, 0x4a
	.zero		1
	.zero		1


	//----- nvinfo : EIATTR_EXIT_INSTR_OFFSETS
	.align		4
        /*007c*/ 	.byte	0x04, 0x1c
        /*007e*/ 	.short	(.L_205 - .L_204)


	//   ....[0]....
.L_204:
        /*0080*/ 	.word	0x00000e50


	//   ....[1]....
        /*0084*/ 	.word	0x00000f30


	//----- nvinfo : EIATTR_MAX_THREADS
	.align		4
.L_205:
        /*0088*/ 	.byte	0x04, 0x05
        /*008a*/ 	.short	(.L_207 - .L_206)
.L_206:
        /*008c*/ 	.word	0x00000200
        /*0090*/ 	.word	0x00000001
        /*0094*/ 	.word	0x00000001


	//----- nvinfo : EIATTR_CRS_STACK_SIZE
	.align		4
.L_207:
        /*0098*/ 	.byte	0x04, 0x1e
        /*009a*/ 	.short	(.L_209 - .L_208)
.L_208:
        /*009c*/ 	.word	0x00000000


	//----- nvinfo : EIATTR_CBANK_PARAM_SIZE
	.align		4
.L_209:
        /*00a0*/ 	.byte	0x03, 0x19
        /*00a2*/ 	.short	0x0028


	//----- nvinfo : EIATTR_PARAM_CBANK
	.align		4
        /*00a4*/ 	.byte	0x04, 0x0a
        /*00a6*/ 	.short	(.L_211 - .L_210)
	.align		4
.L_210:
        /*00a8*/ 	.word	index@(.nv.constant0._Z16_attentionKernelILi512EEvPKfS1_S1_iiPf)
        /*00ac*/ 	.short	0x0380
        /*00ae*/ 	.short	0x0028


	//----- nvinfo : EIATTR_SW_WAR
	.align		4
.L_211:
        /*00b0*/ 	.byte	0x04, 0x36
        /*00b2*/ 	.short	(.L_213 - .L_212)
.L_212:
        /*00b4*/ 	.word	0x00000008
.L_213:


//--------------------- .nv.info._Z16_attentionKernelILi1024EEvPKfS1_S1_iiPf --------------------------
	.section	.nv.info._Z16_attentionKernelILi1024EEvPKfS1_S1_iiPf,"",@"SHT_CUDA_INFO"
	.sectionflags	@""
	.align	4


	//----- nvinfo : EIATTR_CUDA_API_VERSION
	.align		4
        /*0000*/ 	.byte	0x04, 0x37
        /*0002*/ 	.short	(.L_215 - .L_214)
.L_214:
        /*0004*/ 	.word	0x00000082


	//----- nvinfo : EIATTR_KPARAM_INFO
	.align		4
.L_215:
        /*0008*/ 	.byte	0x04, 0x17
        /*000a*/ 	.short	(.L_217 - .L_216)
.L_216:
        /*000c*/ 	.word	0x00000000
        /*0010*/ 	.short	0x0005
        /*0012*/ 	.short	0x0020
        /*0014*/ 	.byte	0x00, 0xf5, 0x21, 0x00


	//----- nvinfo : EIATTR_KPARAM_INFO
	.align		4
.L_217:
        /*0018*/ 	.byte	0x04, 0x17
        /*001a*/ 	.short	(.L_219 - .L_218)
.L_218:
        /*001c*/ 	.word	0x00000000
        /*0020*/ 	.short	0x0004
        /*0022*/ 	.short	0x001c
        /*0024*/ 	.byte	0x00, 0xf0, 0x11, 0x00


	//----- nvinfo : EIATTR_KPARAM_INFO
	.align		4
.L_219:
        /*0028*/ 	.byte	0x04, 0x17
        /*002a*/ 	.short	(.L_221 - .L_220)
.L_220:
        /*002c*/ 	.word	0x00000000
        /*0030*/ 	.short	0x0003
        /*0032*/ 	.short	0x0018
        /*0034*/ 	.byte	0x00, 0xf0, 0x11, 0x00


	//----- nvinfo : EIATTR_KPARAM_INFO
	.align		4
.L_221:
        /*0038*/ 	.byte	0x04, 0x17
        /*003a*/ 	.short	(.L_223 - .L_222)
.L_222:
        /*003c*/ 	.word	0x00000000
        /*0040*/ 	.short	0x0002
        /*0042*/ 	.short	0x0010
        /*0044*/ 	.byte	0x00, 0xf5, 0x21, 0x00


	//----- nvinfo : EIATTR_KPARAM_INFO
	.align		4
.L_223:
        /*0048*/ 	.byte	0x04, 0x17
        /*004a*/ 	.short	(.L_225 - .L_224)
.L_224:
        /*004c*/ 	.word	0x00000000
        /*0050*/ 	.short	0x0001
        /*0052*/ 	.short	0x0008
        /*0054*/ 	.byte	0x00, 0xf5, 0x21, 0x00


	//----- nvinfo : EIATTR_KPARAM_INFO
	.align		4
.L_225:
        /*0058*/ 	.byte	0x04, 0x17
        /*005a*/ 	.short	(.L_227 - .L_226)
.L_226:
        /*005c*/ 	.word	0x00000000
        /*0060*/ 	.short	0x0000
        /*0062*/ 	.short	0x0000
        /*0064*/ 	.byte	0x00, 0xf5, 0x21, 0x00


	//----- nvinfo : EIATTR_SPARSE_MMA_MASK
	.align		4
.L_227:
        /*0068*/ 	.byte	0x03, 0x50
        /*006a*/ 	.short	0x0000


	//----- nvinfo : EIATTR_MAXREG_COUNT
	.align		4
        /*006c*/ 	.byte	0x03, 0x1b
        /*006e*/ 	.short	0x0040


	//----- nvinfo : EIATTR_NUM_BARRIERS
	.align		4
        /*0070*/ 	.byte	0x02, 0x4c
        /*0072*/ 	.byte	0x01
	.zero		1


	//----- nvinfo : EIATTR_MERCURY_ISA_VERSION
	.align		4
        /*0074*/ 	.byte	0x03, 0x5f
        /*0076*/ 	.short	0x0101


	//----- nvinfo : EIATTR_VRC_CTA_INIT_COUNT
	.align		4
        /*0078*/ 	.byte	0x02, 0x4a
	.zero		1
	.zero		1


	//----- nvinfo : EIATTR_EXIT_INSTR_OFFSETS
	.align		4
        /*007c*/ 	.byte	0x04, 0x1c
        /*007e*/ 	.short	(.L_229 - .L_228)


	//   ....[0]....
.L_228:
        /*0080*/ 	.word	0x00000eb0


	//   ....[1]....
        /*0084*/ 	.word	0x00000f90


	//----- nvinfo : EIATTR_MAX_THREADS
	.align		4
.L_229:
        /*0088*/ 	.byte	0x04, 0x05
        /*008a*/ 	.short	(.L_231 - .L_230)
.L_230:
        /*008c*/ 	.word	0x00000400
        /*0090*/ 	.word	0x00000001
        /*0094*/ 	.word	0x00000001


	//----- nvinfo : EIATTR_CRS_STACK_SIZE
	.align		4
.L_231:
        /*0098*/ 	.byte	0x04, 0x1e
        /*009a*/ 	.short	(.L_233 - .L_232)
.L_232:
        /*009c*/ 	.word	0x00000000


	//----- nvinfo : EIATTR_CBANK_PARAM_SIZE
	.align		4
.L_233:
        /*00a0*/ 	.byte	0x03, 0x19
        /*00a2*/ 	.short	0x0028


	//----- nvinfo : EIATTR_PARAM_CBANK
	.align		4
        /*00a4*/ 	.byte	0x04, 0x0a
        /*00a6*/ 	.short	(.L_235 - .L_234)
	.align		4
.L_234:
        /*00a8*/ 	.word	index@(.nv.constant0._Z16_attentionKernelILi1024EEvPKfS1_S1_iiPf)
        /*00ac*/ 	.short	0x0380
        /*00ae*/ 	.short	0x0028


	//----- nvinfo : EIATTR_SW_WAR
	.align		4
.L_235:
        /*00b0*/ 	.byte	0x04, 0x36
        /*00b2*/ 	.short	(.L_237 - .L_236)
.L_236:
        /*00b4*/ 	.word	0x00000008
.L_237:


//--------------------- .nv.callgraph             --------------------------
	.section	.nv.callgraph,"",@"SHT_CUDA_CALLGRAPH"
	.align	4
	.sectionentsize	8
	.align		4
        /*0000*/ 	.word	0x00000000
	.align		4
        /*0004*/ 	.word	0xffffffff
	.align		4
        /*0008*/ 	.word	0x00000000
	.align		4
        /*000c*/ 	.word	0xfffffffe
	.align		4
        /*0010*/ 	.word	0x00000000
	.align		4
        /*0014*/ 	.word	0xfffffffd
	.align		4
        /*0018*/ 	.word	0x00000000
	.align		4
        /*001c*/ 	.word	0xfffffffc


//--------------------- .nv.constant4             --------------------------
	.section	.nv.constant4,"a",@progbits
	.align	8
	.align		8
.nv.constant4:
        /*0000*/ 	.dword	_ZN34_INTERNAL_45e0ccac_4_k_cu_93dd87b44cuda3std3__45__cpo5beginE
	.align		8
        /*0008*/ 	.dword	_ZN34_INTERNAL_45e0ccac_4_k_cu_93dd87b44cuda3std3__45__cpo3endE
	.align		8
        /*0010*/ 	.dword	_ZN34_INTERNAL_45e0ccac_4_k_cu_93dd87b44cuda3std3__45__cpo6cbeginE
	.align		8
        /*0018*/ 	.dword	_ZN34_INTERNAL_45e0ccac_4_k_cu_93dd87b44cuda3std3__45__cpo4cendE
	.align		8
        /*0020*/ 	.dword	_ZN34_INTERNAL_45e0ccac_4_k_cu_93dd87b44cuda3std3__45__cpo6rbeginE
	.align		8
        /*0028*/ 	.dword	_ZN34_INTERNAL_45e0ccac_4_k_cu_93dd87b44cuda3std3__45__cpo4rendE
	.align		8
        /*0030*/ 	.dword	_ZN34_INTERNAL_45e0ccac_4_k_cu_93dd87b44cuda3std3__45__cpo7crbeginE
	.align		8
        /*0038*/ 	.dword	_ZN34_INTERNAL_45e0ccac_4_k_cu_93dd87b44cuda3std3__45__cpo5crendE
	.align		8
        /*0040*/ 	.dword	_ZN34_INTERNAL_45e0ccac_4_k_cu_93dd87b44cuda3std3__436_GLOBAL__N__45e0ccac_4_k_cu_93dd87b46ignoreE
	.align		8
        /*0048*/ 	.dword	_ZN34_INTERNAL_45e0ccac_4_k_cu_93dd87b44cuda3std3__419piecewise_constructE
	.align		8
        /*0050*/ 	.dword	_ZN34_INTERNAL_45e0ccac_4_k_cu_93dd87b44cuda3std3__48in_placeE
	.align		8
        /*0058*/ 	.dword	_ZN34_INTERNAL_45e0ccac_4_k_cu_93dd87b44cuda3std3__420unreachable_sentinelE
	.align		8
        /*0060*/ 	.dword	_ZN34_INTERNAL_45e0ccac_4_k_cu_93dd87b44cuda3std6ranges3__45__cpo4swapE
	.align		8
        /*0068*/ 	.dword	_ZN34_INTERNAL_45e0ccac_4_k_cu_93dd87b44cuda3std6ranges3__45__cpo9iter_moveE
	.align		8
        /*0070*/ 	.dword	_ZN34_INTERNAL_45e0ccac_4_k_cu_93dd87b44cuda3std6ranges3__45__cpo5beginE
	.align		8
        /*0078*/ 	.dword	_ZN34_INTERNAL_45e0ccac_4_k_cu_93dd87b44cuda3std6ranges3__45__cpo3endE
	.align		8
        /*0080*/ 	.dword	_ZN34_INTERNAL_45e0ccac_4_k_cu_93dd87b44cuda3std6ranges3__45__cpo6cbeginE
	.align		8
        /*0088*/ 	.dword	_ZN34_INTERNAL_45e0ccac_4_k_cu_93dd87b44cuda3std6ranges3__45__cpo4cendE
	.align		8
        /*0090*/ 	.dword	_ZN34_INTERNAL_45e0ccac_4_k_cu_93dd87b44cuda3std6ranges3__45__cpo7advanceE
	.align		8
        /*0098*/ 	.dword	_ZN34_INTERNAL_45e0ccac_4_k_cu_93dd87b44cuda3std6ranges3__45__cpo9iter_swapE
	.align		8
        /*00a0*/ 	.dword	_ZN34_INTERNAL_45e0ccac_4_k_cu_93dd87b44cuda3std6ranges3__45__cpo4nextE
	.align		8
        /*00a8*/ 	.dword	_ZN34_INTERNAL_45e0ccac_4_k_cu_93dd87b44cuda3std6ranges3__45__cpo4prevE
	.align		8
        /*00b0*/ 	.dword	_ZN34_INTERNAL_45e0ccac_4_k_cu_93dd87b44cuda3std6ranges3__45__cpo4dataE
	.align		8
        /*00b8*/ 	.dword	_ZN34_INTERNAL_45e0ccac_4_k_cu_93dd87b44cuda3std6ranges3__45__cpo5cdataE
	.align		8
        /*00c0*/ 	.dword	_ZN34_INTERNAL_45e0ccac_4_k_cu_93dd87b44cuda3std6ranges3__45__cpo4sizeE
	.align		8
        /*00c8*/ 	.dword	_ZN34_INTERNAL_45e0ccac_4_k_cu_93dd87b44cuda3std6ranges3__45__cpo5ssizeE
	.align		8
        /*00d0*/ 	.dword	_ZN34_INTERNAL_45e0ccac_4_k_cu_93dd87b44cuda3std6ranges3__45__cpo8distanceE
	.align		8
        /*00d8*/ 	.dword	_ZN34_INTERNAL_45e0ccac_4_k_cu_93dd87b46thrust24THRUST_300001_SM_1000_NS6system6detail10sequential3seqE


//--------------------- .text._Z16_attentionKernelILi16EEvPKfS1_S1_iiPf --------------------------
	.section	.text._Z16_attentionKernelILi16EEvPKfS1_S1_iiPf,"ax",@progbits
	.align	128
        .global         _Z16_attentionKernelILi16EEvPKfS1_S1_iiPf
        .type           _Z16_attentionKernelILi16EEvPKfS1_S1_iiPf,@function
        .size           _Z16_attentionKernelILi16EEvPKfS1_S1_iiPf,(.L_x_85 - _Z16_attentionKernelILi16EEvPKfS1_S1_iiPf)
        .other          _Z16_attentionKernelILi16EEvPKfS1_S1_iiPf,@"STO_CUDA_ENTRY STV_DEFAULT"
_Z16_attentionKernelILi16EEvPKfS1_S1_iiPf:
.text._Z16_attentionKernelILi16EEvPKfS1_S1_iiPf:
[----:B------:R-:W-:Y:S08]  /*0000*/  LDC R1, c[0x0][0x37c] ;  /* 0x0000df00ff017b82 */ /* 0x000ff00000000800 */
[----:B------:R-:W0:Y:S01]  /*0010*/  S2UR UR9, SR_CgaCtaId ;  /* 0x00000000000979c3 */ /* 0x000e220000008800 */
[----:B------:R-:W1:Y:S01]  /*0020*/  S2R R2, SR_TID.Y ;  /* 0x0000000000027919 */ /* 0x000e620000002200 */
[----:B------:R-:W-:Y:S01]  /*0030*/  UMOV UR4, 0x400 ;  /* 0x0000040000047882 */ /* 0x000fe20000000000 */
[----:B------:R-:W-:Y:S01]  /*0040*/  MOV R8, 0xff7fffff ;  /* 0xff7fffff00087802 */ /* 0x000fe20000000f00 */
[----:B------:R-:W-:-:S02]  /*0050*/  UIADD3 UR5, UPT, UPT, UR4, 0x40, URZ ;  /* 0x0000004004057890 */ /* 0x000fc4000fffe0ff */
[----:B------:R-:W-:Y:S02]  /*0060*/  UIADD3 UR6, UPT, UPT, UR4, 0x80, URZ ;  /* 0x0000008004067890 */ /* 0x000fe4000fffe0ff */
[----:B------:R-:W2:Y:S01]  /*0070*/  S2UR UR8, SR_CTAID.Y ;  /* 0x00000000000879c3 */ /* 0x000ea20000002600 */
[----:B------:R-:W3:Y:S07]  /*0080*/  LDCU.64 UR10, c[0x0][0x358] ;  /* 0x00006b00ff0a77ac */ /* 0x000eee0008000a00 */
[----:B------:R-:W2:Y:S01]  /*0090*/  LDC R7, c[0x0][0x364] ;  /* 0x0000d900ff077b82 */ /* 0x000ea20000000800 */
[----:B0-----:R-:W-:-:S07]  /*00a0*/  ULEA UR7, UR9, UR4, 0x18 ;  /* 0x0000000409077291 */ /* 0x001fce000f8ec0ff */
[----:B------:R-:W0:Y:S01]  /*00b0*/  S2UR UR12, SR_CTAID.X ;  /* 0x00000000000c79c3 */ /* 0x000e220000002500 */
[----:B------:R-:W-:Y:S02]  /*00c0*/  ULEA UR5, UR9, UR5, 0x18 ;  /* 0x0000000509057291 */ /* 0x000fe4000f8ec0ff */
[----:B------:R-:W-:Y:S01]  /*00d0*/  ULEA UR6, UR9, UR6, 0x18 ;  /* 0x0000000609067291 */ /* 0x000fe2000f8ec0ff */
[C---:B-1----:R-:W-:Y:S01]  /*00e0*/  LEA R3, R2.reuse, UR7, 0x2 ;  /* 0x0000000702037c11 */ /* 0x042fe2000f8e10ff */
[----:B------:R-:W1:Y:S02]  /*00f0*/  LDCU UR7, c[0x0][0x398] ;  /* 0x00007300ff0777ac */ /* 0x000e640008000800 */
[C---:B------:R-:W-:Y:S02]  /*0100*/  LEA R4, R2.reuse, UR5, 0x2 ;  /* 0x0000000502047c11 */ /* 0x040fe4000f8e10ff */
[----:B------:R-:W-:Y:S01]  /*0110*/  LEA R5, R2, UR6, 0x2 ;  /* 0x0000000602057c11 */ /* 0x000fe2000f8e10ff */
[----:B------:R4:W-:Y:S01]  /*0120*/  STS [R3], R8 ;  /* 0x0000000803007388 */ /* 0x0009e20000000800 */
[----:B------:R-:W-:Y:S01]  /*0130*/  UIADD3 UR5, UPT, UPT, UR4, 0x1c0, URZ ;  /* 0x000001c004057890 */ /* 0x000fe2000fffe0ff */
[----:B--2---:R-:W-:-:S02]  /*0140*/  IMAD R0, R7, UR8, R2 ;  /* 0x0000000807007c24 */ /* 0x004fc4000f8e0202 */
[----:B------:R4:W-:Y:S01]  /*0150*/  STS [R4], R8 ;  /* 0x0000000804007388 */ /* 0x0009e20000000800 */
[----:B------:R-:W-:-:S03]  /*0160*/  ULEA UR5, UR9, UR5, 0x18 ;  /* 0x0000000509057291 */ /* 0x000fc6000f8ec0ff */
[----:B------:R4:W-:Y:S03]  /*0170*/  STS [R5], RZ ;  /* 0x000000ff05007388 */ /* 0x0009e60000000800 */
[----:B------:R-:W-:Y:S01]  /*0180*/  LEA R6, R2, UR5, 0x2 ;  /* 0x0000000502067c11 */ /* 0x000fe2000f8e10ff */
[----:B-1----:R-:W-:-:S09]  /*0190*/  UISETP.GE.AND UP0, UPT, UR7, 0x1, UPT ;  /* 0x000000010700788c */ /* 0x002fd2000bf06270 */
[----:B0--34-:R-:W-:Y:S05]  /*01a0*/  BRA.U !UP0, `(.L_x_0) ;  /* 0x0000001108087547 */ /* 0x019fea000b800000 */
[----:B------:R-:W0:Y:S01]  /*01b0*/  LDC R9, c[0x0][0x39c] ;  /* 0x0000e700ff097b82 */ /* 0x000e220000000800 */
[----:B------:R-:W-:Y:S02]  /*01c0*/  UIADD3 UR5, UPT, UPT, UR4, 0x180, URZ ;  /* 0x0000018004057890 */ /* 0x000fe4000fffe0ff */
[----:B------:R-:W-:Y:S02]  /*01d0*/  UIADD3 UR6, UPT, UPT, UR4, 0x200, URZ ;  /* 0x0000020004067890 */ /* 0x000fe4000fffe0ff */
[----:B------:R-:W-:Y:S02]  /*01e0*/  UIADD3 UR7, UPT, UPT, UR4, 0x140, URZ ;  /* 0x0000014004077890 */ /* 0x000fe4000fffe0ff */
[----:B------:R-:W-:Y:S02]  /*01f0*/  UIADD3 UR8, UPT, UPT, UR4, 0x100, URZ ;  /* 0x0000010004087890 */ /* 0x000fe4000fffe0ff */
[----:B------:R-:W-:Y:S02]  /*0200*/  UIADD3 UR4, UPT, UPT, UR4, 0xc0, URZ ;  /* 0x000000c004047890 */ /* 0x000fe4000fffe0ff */
[----:B------:R-:W-:-:S02]  /*0210*/  ULEA UR5, UR9, UR5, 0x18 ;  /* 0x0000000509057291 */ /* 0x000fc4000f8ec0ff */
[----:B------:R-:W-:Y:S02]  /*0220*/  ULEA UR6, UR9, UR6, 0x18 ;  /* 0x0000000609067291 */ /* 0x000fe4000f8ec0ff */
[----:B------:R-:W-:Y:S02]  /*0230*/  ULEA UR7, UR9, UR7, 0x18 ;  /* 0x0000000709077291 */ /* 0x000fe4000f8ec0ff */
[----:B------:R-:W-:Y:S02]  /*0240*/  ULEA UR8, UR9, UR8, 0x18 ;  /* 0x0000000809087291 */ /* 0x000fe4000f8ec0ff */
[----:B------:R-:W-:Y:S01]  /*0250*/  ULEA UR4, UR9, UR4, 0x18 ;  /* 0x0000000409047291 */ /* 0x000fe2000f8ec0ff */
[C---:B------:R-:W-:Y:S02]  /*0260*/  LEA R10, R2.reuse, UR6, 0x2 ;  /* 0x00000006020a7c11 */ /* 0x040fe4000f8e10ff */
[C---:B------:R-:W-:Y:S02]  /*0270*/  LEA R11, R2.reuse, UR7, 0x2 ;  /* 0x00000007020b7c11 */ /* 0x040fe4000f8e10ff */
[C---:B0-----:R-:W-:Y:S01]  /*0280*/  IADD3 R7, PT, PT, R9.reuse, 0xf, RZ ;  /* 0x0000000f09077810 */ /* 0x041fe20007ffe0ff */
[----:B------:R-:W-:Y:S01]  /*0290*/  IMAD R14, R9, UR12, R2 ;  /* 0x0000000c090e7c24 */ /* 0x000fe2000f8e0202 */
[----:B------:R-:W-:-:S02]  /*02a0*/  LEA R9, R2, UR5, 0x2 ;  /* 0x0000000502097c11 */ /* 0x000fc4000f8e10ff */
[----:B------:R-:W-:Y:S02]  /*02b0*/  SHF.R.S32.HI R8, RZ, 0x1f, R7 ;  /* 0x0000001fff087819 */ /* 0x000fe40000011407 */
[----:B------:R-:W-:Y:S02]  /*02c0*/  LEA R12, R2, UR8, 0x2 ;  /* 0x00000008020c7c11 */ /* 0x000fe4000f8e10ff */
[----:B------:R-:W-:Y:S02]  /*02d0*/  LEA.HI R8, R8, R7, RZ, 0x4 ;  /* 0x0000000708087211 */ /* 0x000fe400078f20ff */
[----:B------:R-:W-:Y:S02]  /*02e0*/  LOP3.LUT R7, R2, 0x10, RZ, 0xfc, !PT ;  /* 0x0000001002077812 */ /* 0x000fe400078efcff */
[----:B------:R-:W-:Y:S02]  /*02f0*/  SHF.R.S32.HI R8, RZ, 0x4, R8 ;  /* 0x00000004ff087819 */ /* 0x000fe40000011408 */
[----:B------:R-:W-:-:S02]  /*0300*/  IADD3 R14, PT, PT, R14, 0x10, RZ ;  /* 0x000000100e0e7810 */ /* 0x000fc40007ffe0ff */
[----:B------:R-:W-:Y:S02]  /*0310*/  VIMNMX R8, PT, PT, R8, 0x1, !PT ;  /* 0x0000000108087848 */ /* 0x000fe40007fe0100 */
[----:B------:R-:W-:Y:S01]  /*0320*/  LEA R13, R2, UR4, 0x2 ;  /* 0x00000004020d7c11 */ /* 0x000fe2000f8e10ff */
[----:B------:R-:W-:Y:S01]  /*0330*/  UMOV UR4, URZ ;  /* 0x000000ff00047c82 */ /* 0x000fe20008000000 */
[----:B------:R-:W-:-:S04]  /*0340*/  LOP3.LUT R32, R8, 0x7fffffe, RZ, 0xc0, !PT ;  /* 0x07fffffe08207812 */ /* 0x000fc800078ec0ff */
[----:B------:R-:W-:-:S07]  /*0350*/  IADD3 R15, PT, PT, -R32, RZ, RZ ;  /* 0x000000ff200f7210 */ /* 0x000fce0007ffe1ff */
.L_x_12:
[----:B0-----:R-:W0:Y:S01]  /*0360*/  LDCU UR5, c[0x0][0x39c] ;  /* 0x00007380ff0577ac */ /* 0x001e220008000800 */
[----:B-1----:R1:W-:Y:S01]  /*0370*/  STS [R9], RZ ;  /* 0x000000ff09007388 */ /* 0x0023e20000000800 */
[----:B------:R-:W-:Y:S02]  /*0380*/  HFMA2 R16, -RZ, RZ, 0, 0 ;  /* 0x00000000ff107431 */ /* 0x000fe400000001ff */
[----:B0-----:R-:W-:-:S05]  /*0390*/  IMAD.U32 R17, RZ, RZ, UR5 ;  /* 0x00000005ff117e24 */ /* 0x001fca000f8e00ff */
[----:B------:R-:W-:-:S13]  /*03a0*/  ISETP.GE.AND P0, PT, R17, 0x1, PT ;  /* 0x000000011100780c */ /* 0x000fda0003f06270 */
[----:B-12---:R-:W-:Y:S05]  /*03b0*/  @!P0 BRA `(.L_x_1) ;  /* 0x0000000800448947 */ /* 0x006fea0003800000 */
[----:B------:R-:W-:Y:S02]  /*03c0*/  ISETP.GE.AND P0, PT, R17, 0x11, PT ;  /* 0x000000111100780c */ /* 0x000fe40003f06270 */
[----:B------:R-:W-:Y:S02]  /*03d0*/  MOV R16, RZ ;  /* 0x000000ff00107202 */ /* 0x000fe40000000f00 */
[----:B------:R-:W-:-:S09]  /*03e0*/  MOV R19, RZ ;  /* 0x000000ff00137202 */ /* 0x000fd20000000f00 */
[----:B------:R-:W-:Y:S05]  /*03f0*/  @!P0 BRA `(.L_x_2) ;  /* 0x0000000400708947 */ /* 0x000fea0003800000 */
[----:B------:R-:W0:Y:S01]  /*0400*/  LDC R19, c[0x0][0x39c] ;  /* 0x0000e700ff137b82 */ /* 0x000e220000000800 */
[----:B------:R-:W-:Y:S01]  /*0410*/  IMAD R21, R17, UR4, R7 ;  /* 0x0000000411157c24 */ /* 0x000fe2000f8e0207 */
[----:B------:R-:W-:Y:S01]  /*0420*/  MOV R18, R2 ;  /* 0x0000000200127202 */ /* 0x000fe20000000f00 */
[----:B------:R-:W-:Y:S01]  /*0430*/  IMAD.MOV.U32 R16, RZ, RZ, RZ ;  /* 0x000000ffff107224 */ /* 0x000fe200078e00ff */
[----:B------:R-:W-:Y:S02]  /*0440*/  MOV R20, R14 ;  /* 0x0000000e00147202 */ /* 0x000fe40000000f00 */
[----:B------:R-:W-:-:S07]  /*0450*/  MOV R22, R15 ;  /* 0x0000000f00167202 */ /* 0x000fce0000000f00 */
.L_x_3:
[----:B------:R-:W1:Y:S01]  /*0460*/  LDC.64 R24, c[0x0][0x380] ;  /* 0x0000e000ff187b82 */ /* 0x000e620000000a00 */
[----:B0-----:R-:W-:-:S05]  /*0470*/  IMAD.MOV.U32 R17, RZ, RZ, R19 ;  /* 0x000000ffff117224 */ /* 0x001fca00078e0013 */
[----:B------:R-:W-:Y:S02]  /*0480*/  ISETP.GE.U32.AND P2, PT, R18, R17, PT ;  /* 0x000000111200720c */ /* 0x000fe40003f46070 */
[----:B------:R-:W0:Y:S08]  /*0490*/  LDC.64 R26, c[0x0][0x388] ;  /* 0x0000e200ff1a7b82 */ /* 0x000e300000000a00 */
[----:B------:R-:W2:Y:S03]  /*04a0*/  LDC.64 R30, c[0x0][0x388] ;  /* 0x0000e200ff1e7b82 */ /* 0x000ea60000000a00 */
[----:B------:R-:W-:-:S02]  /*04b0*/  @!P2 IADD3 R23, PT, PT, R20, -0x10, RZ ;  /* 0xfffffff01417a810 */ /* 0x000fc40007ffe0ff */
[----:B------:R-:W-:-:S03]  /*04c0*/  @!P2 IADD3 R29, PT, PT, R21, -0x10, RZ ;  /* 0xfffffff0151da810 */ /* 0x000fc60007ffe0ff */
[----:B-1----:R-:W-:-:S06]  /*04d0*/  @!P2 IMAD.WIDE.U32 R24, R23, 0x4, R24 ;  /* 0x000000041718a825 */ /* 0x002fcc00078e0018 */
[----:B------:R-:W3:Y:S01]  /*04e0*/  @!P2 LDG.E.CONSTANT R24, desc[UR10][R24.64] ;  /* 0x0000000a1818a981 */ /* 0x000ee2000c1e9900 */
[----:B0-----:R-:W-:-:S04]  /*04f0*/  @!P2 IMAD.WIDE.U32 R26, R29, 0x4, R26 ;  /* 0x000000041d1aa825 */ /* 0x001fc800078e001a */
[----:B------:R-:W-:Y:S01]  /*0500*/  HFMA2 R23, -RZ, RZ, 0, 0 ;  /* 0x00000000ff177431 */ /* 0x000fe200000001ff */
[----:B------:R-:W0:Y:S01]  /*0510*/  LDC.64 R28, c[0x0][0x380] ;  /* 0x0000e000ff1c7b82 */ /* 0x000e220000000a00 */
[----:B------:R-:W3:Y:S01]  /*0520*/  @!P2 LDG.E.CONSTANT R27, desc[UR10][R26.64] ;  /* 0x0000000a1a1ba981 */ /* 0x000ee2000c1e9900 */
[----:B------:R-:W-:-:S04]  /*0530*/  IADD3 R34, PT, PT, R18, 0x10, RZ ;  /* 0x0000001012227810 */ /* 0x000fc80007ffe0ff */
[----:B------:R-:W-:Y:S02]  /*0540*/  ISETP.GE.U32.AND P1, PT, R34, R17, PT ;  /* 0x000000112200720c */ /* 0x000fe40003f26070 */
[----:B------:R-:W-:-:S11]  /*0550*/  ISETP.GT.U32.AND P0, PT, R2, 0x7, PT ;  /* 0x000000070200780c */ /* 0x000fd60003f04070 */
[----:B--2---:R-:W-:-:S04]  /*0560*/  @!P1 IMAD.WIDE.U32 R30, R21, 0x4, R30 ;  /* 0x00000004151e9825 */ /* 0x004fc800078e001e */
[----:B0-----:R-:W-:Y:S02]  /*0570*/  @!P1 IMAD.WIDE.U32 R28, R20, 0x4, R28 ;  /* 0x00000004141c9825 */ /* 0x001fe400078e001c */
[----:B------:R-:W2:Y:S04]  /*0580*/  @!P1 LDG.E.CONSTANT R31, desc[UR10][R30.64] ;  /* 0x0000000a1e1f9981 */ /* 0x000ea8000c1e9900 */
[----:B------:R0:W2:Y:S01]  /*0590*/  @!P1 LDG.E.CONSTANT R28, desc[UR10][R28.64] ;  /* 0x0000000a1c1c9981 */ /* 0x0000a2000c1e9900 */
[C---:B------:R-:W-:Y:S01]  /*05a0*/  ISETP.GT.U32.AND P3, PT, R2.reuse, 0x1, PT ;  /* 0x000000010200780c */ /* 0x040fe20003f64070 */
[----:B------:R-:W1:Y:S01]  /*05b0*/  S2UR UR6, SR_CgaCtaId ;  /* 0x00000000000679c3 */ /* 0x000e620000008800 */
[----:B------:R-:W-:Y:S01]  /*05c0*/  ISETP.NE.AND P4, PT, R2, RZ, PT ;  /* 0x000000ff0200720c */ /* 0x000fe20003f85270 */
[----:B------:R-:W-:-:S02]  /*05d0*/  UMOV UR5, 0x400 ;  /* 0x0000040000057882 */ /* 0x000fc40000000000 */
[----:B-1----:R-:W-:Y:S01]  /*05e0*/  ULEA UR5, UR6, UR5, 0x18 ;  /* 0x0000000506057291 */ /* 0x002fe2000f8ec0ff */
[----:B---3--:R-:W-:-:S05]  /*05f0*/  @!P2 FMUL R23, R24, R27 ;  /* 0x0000001b1817a220 */ /* 0x008fca0000400000 */
[----:B------:R-:W-:Y:S01]  /*0600*/  STS [R10], R23 ;  /* 0x000000170a007388 */ /* 0x000fe20000000800 */
[----:B------:R-:W-:Y:S06]  /*0610*/  BAR.SYNC.DEFER_BLOCKING 0x0 ;  /* 0x0000000000007b1d */ /* 0x000fec0000010000 */
[----:B------:R-:W-:Y:S04]  /*0620*/  @!P0 LDS R24, [R10+0x20] ;  /* 0x000020000a188984 */ /* 0x000fe80000000800 */
[----:B------:R-:W1:Y:S01]  /*0630*/  @!P0 LDS R25, [R10] ;  /* 0x000000000a198984 */ /* 0x000e620000000800 */
[----:B------:R-:W-:Y:S01]  /*0640*/  ISETP.GT.U32.AND P2, PT, R2, 0x3, PT ;  /* 0x000000030200780c */ /* 0x000fe20003f44070 */
[----:B-1----:R-:W-:-:S05]  /*0650*/  @!P0 FADD R25, R24, R25 ;  /* 0x0000001918198221 */ /* 0x002fca0000000000 */
[----:B------:R-:W-:Y:S01]  /*0660*/  @!P0 STS [R10], R25 ;  /* 0x000000190a008388 */ /* 0x000fe20000000800 */
[----:B------:R-:W-:Y:S06]  /*0670*/  BAR.SYNC.DEFER_BLOCKING 0x0 ;  /* 0x0000000000007b1d */ /* 0x000fec0000010000 */
[----:B------:R-:W-:Y:S04]  /*0680*/  @!P2 LDS R24, [R10+0x10] ;  /* 0x000010000a18a984 */ /* 0x000fe80000000800 */
[----:B------:R-:W1:Y:S02]  /*0690*/  @!P2 LDS R27, [R10] ;  /* 0x000000000a1ba984 */ /* 0x000e640000000800 */
        /* <DEDUP_REMOVED lines=8> */
[----:B------:R-:W-:Y:S04]  /*0720*/  @!P4 LDS R24, [UR5+0x204] ;  /* 0x00020405ff18c984 */ /* 0x000fe80008000800 */
[----:B------:R-:W1:Y:S02]  /*0730*/  @!P4 LDS R25, [R10] ;  /* 0x000000000a19c984 */ /* 0x000e640000000800 */
[----:B-1----:R-:W-:-:S05]  /*0740*/  @!P4 FADD R25, R24, R25 ;  /* 0x000000191819c221 */ /* 0x002fca0000000000 */
[----:B------:R-:W-:Y:S01]  /*0750*/  @!P4 STS [R10], R25 ;  /* 0x000000190a00c388 */ /* 0x000fe20000000800 */
[----:B------:R-:W-:Y:S01]  /*0760*/  BAR.SYNC.DEFER_BLOCKING 0x0 ;  /* 0x0000000000007b1d */ /* 0x000fe20000010000 */
[----:B0-----:R-:W-:Y:S02]  /*0770*/  IMAD.MOV.U32 R29, RZ, RZ, RZ ;  /* 0x000000ffff1d7224 */ /* 0x001fe400078e00ff */
[----:B--2---:R-:W-:-:S03]  /*0780*/  @!P1 FMUL R29, R28, R31 ;  /* 0x0000001f1c1d9220 */ /* 0x004fc60000400000 */
[----:B------:R-:W-:Y:S02]  /*0790*/  LDS R27, [UR5+0x200] ;  /* 0x00020005ff1b7984 */ /* 0x000fe40008000800 */
[----:B------:R-:W-:Y:S06]  /*07a0*/  BAR.SYNC.DEFER_BLOCKING 0x0 ;  /* 0x0000000000007b1d */ /* 0x000fec0000010000 */
[----:B------:R-:W-:Y:S02]  /*07b0*/  STS [R10], R29 ;  /* 0x0000001d0a007388 */ /* 0x000fe40000000800 */
[----:B------:R-:W-:Y:S06]  /*07c0*/  BAR.SYNC.DEFER_BLOCKING 0x0 ;  /* 0x0000000000007b1d */ /* 0x000fec0000010000 */
[----:B------:R-:W-:Y:S04]  /*07d0*/  @!P0 LDS R23, [R10+0x20] ;  /* 0x000020000a178984 */ /* 0x000fe80000000800 */
[----:B------:R-:W0:Y:S02]  /*07e0*/  @!P0 LDS R24, [R10] ;  /* 0x000000000a188984 */ /* 0x000e240000000800 */
[----:B0-----:R-:W-:-:S05]  /*07f0*/  @!P0 FADD R23, R23, R24 ;  /* 0x0000001817178221 */ /* 0x001fca0000000000 */
[----:B------:R-:W-:Y:S01]  /*0800*/  @!P0 STS [R10], R23 ;  /* 0x000000170a008388 */ /* 0x000fe20000000800 */
        /* <DEDUP_REMOVED lines=11> */
[----:B------:R-:W-:Y:S04]  /*08c0*/  @!P4 LDS R23, [UR5+0x204] ;  /* 0x00020405ff17c984 */ /* 0x000fe80008000800 */
[----:B------:R-:W0:Y:S02]  /*08d0*/  @!P4 LDS R24, [R10] ;  /* 0x000000000a18c984 */ /* 0x000e240000000800 */
[----:B0-----:R-:W-:-:S05]  /*08e0*/  @!P4 FADD R23, R23, R24 ;  /* 0x000000181717c221 */ /* 0x001fca0000000000 */
[----:B------:R-:W-:Y:S01]  /*08f0*/  @!P4 STS [R10], R23 ;  /* 0x000000170a00c388 */ /* 0x000fe20000000800 */
[----:B------:R-:W-:Y:S01]  /*0900*/  BAR.SYNC.DEFER_BLOCKING 0x0 ;  /* 0x0000000000007b1d */ /* 0x000fe20000010000 */
[----:B------:R-:W-:-:S05]  /*0910*/  IADD3 R22, PT, PT, R22, 0x2, RZ ;  /* 0x0000000216167810 */ /* 0x000fca0007ffe0ff */
[----:B------:R-:W0:Y:S02]  /*0920*/  LDS R24, [UR5+0x200] ;  /* 0x00020005ff187984 */ /* 0x000e240008000800 */
[----:B------:R-:W-:Y:S01]  /*0930*/  BAR.SYNC.DEFER_BLOCKING 0x0 ;  /* 0x0000000000007b1d */ /* 0x000fe20000010000 */
[----:B------:R-:W-:Y:S01]  /*0940*/  ISETP.NE.AND P0, PT, R22, RZ, PT ;  /* 0x000000ff1600720c */ /* 0x000fe20003f05270 */
[----:B------:R-:W-:Y:S01]  /*0950*/  FADD R27, R27, R16 ;  /* 0x000000101b1b7221 */ /* 0x000fe20000000000 */
[----:B------:R-:W-:Y:S02]  /*0960*/  IADD3 R18, PT, PT, R18, 0x20, RZ ;  /* 0x0000002012127810 */ /* 0x000fe40007ffe0ff */
[----:B------:R-:W-:Y:S02]  /*0970*/  IADD3 R20, PT, PT, R20, 0x20, RZ ;  /* 0x0000002014147810 */ /* 0x000fe40007ffe0ff */
[----:B------:R-:W-:Y:S01]  /*0980*/  IADD3 R21, PT, PT, R21, 0x20, RZ ;  /* 0x0000002015157810 */ /* 0x000fe20007ffe0ff */
[----:B0-----:R-:W-:-:S06]  /*0990*/  FADD R16, R27, R24 ;  /* 0x000000181b107221 */ /* 0x001fcc0000000000 */
[----:B------:R-:W-:Y:S05]  /*09a0*/  @P0 BRA `(.L_x_3) ;  /* 0xfffffff800ac0947 */ /* 0x000fea000383ffff */
[----:B------:R-:W-:-:S07]  /*09b0*/  IMAD.SHL.U32 R19, R32, 0x10, RZ ;  /* 0x0000001020137824 */ /* 0x000fce00078e00ff */
.L_x_2:
[----:B------:R-:W-:-:S13]  /*09c0*/  LOP3.LUT P0, RZ, R8, 0x1, RZ, 0xc0, !PT ;  /* 0x0000000108ff7812 */ /* 0x000fda000780c0ff */
[----:B------:R-:W-:Y:S05]  /*09d0*/  @!P0 BRA `(.L_x_1) ;  /* 0x0000000000bc8947 */ /* 0x000fea0003800000 */
[C---:B------:R-:W-:Y:S01]  /*09e0*/  IADD3 R22, PT, PT, R2.reuse, R19, RZ ;  /* 0x0000001302167210 */ /* 0x040fe20007ffe0ff */
[----:B------:R-:W-:Y:S01]  /*09f0*/  BSSY.RECONVERGENT B0, `(.L_x_4) ;  /* 0x000000e000007945 */ /* 0x000fe20003800200 */
[----:B------:R-:W-:Y:S02]  /*0a00*/  ISETP.GT.U32.AND P1, PT, R2, 0x7, PT ;  /* 0x000000070200780c */ /* 0x000fe40003f24070 */
[----:B------:R-:W-:Y:S02]  /*0a10*/  ISETP.GE.U32.AND P0, PT, R22, R17, PT ;  /* 0x000000111600720c */ /* 0x000fe40003f06070 */
[----:B------:R-:W-:-:S11]  /*0a20*/  MOV R23, RZ ;  /* 0x000000ff00177202 */ /* 0x000fd60000000f00 */
[----:B------:R-:W-:Y:S05]  /*0a30*/  @P0 BRA `(.L_x_5) ;  /* 0x0000000000240947 */ /* 0x000fea0003800000 */
[----:B------:R-:W0:Y:S01]  /*0a40*/  LDC.64 R18, c[0x0][0x380] ;  /* 0x0000e000ff127b82 */ /* 0x000e220000000a00 */
[C-C-:B------:R-:W-:Y:S02]  /*0a50*/  IMAD R23, R17.reuse, UR12, R22.reuse ;  /* 0x0000000c11177c24 */ /* 0x140fe4000f8e0216 */
[----:B------:R-:W-:-:S05]  /*0a60*/  IMAD R25, R17, UR4, R22 ;  /* 0x0000000411197c24 */ /* 0x000fca000f8e0216 */
[----:B------:R-:W1:Y:S01]  /*0a70*/  LDC.64 R20, c[0x0][0x388] ;  /* 0x0000e200ff147b82 */ /* 0x000e620000000a00 */
[----:B0-----:R-:W-:-:S06]  /*0a80*/  IMAD.WIDE.U32 R18, R23, 0x4, R18 ;  /* 0x0000000417127825 */ /* 0x001fcc00078e0012 */
[----:B------:R-:W2:Y:S01]  /*0a90*/  LDG.E.CONSTANT R18, desc[UR10][R18.64] ;  /* 0x0000000a12127981 */ /* 0x000ea2000c1e9900 */
[----:B-1----:R-:W-:-:S06]  /*0aa0*/  IMAD.WIDE.U32 R20, R25, 0x4, R20 ;  /* 0x0000000419147825 */ /* 0x002fcc00078e0014 */
[----:B------:R-:W2:Y:S02]  /*0ab0*/  LDG.E.CONSTANT R21, desc[UR10][R20.64] ;  /* 0x0000000a14157981 */ /* 0x000ea4000c1e9900 */
[----:B--2---:R-:W-:-:S07]  /*0ac0*/  FMUL R23, R18, R21 ;  /* 0x0000001512177220 */ /* 0x004fce0000400000 */
.L_x_5:
[----:B------:R-:W-:Y:S05]  /*0ad0*/  BSYNC.RECONVERGENT B0 ;  /* 0x0000000000007941 */ /* 0x000fea0003800200 */
.L_x_4:
[----:B------:R-:W-:Y:S01]  /*0ae0*/  STS [R10], R23 ;  /* 0x000000170a007388 */ /* 0x000fe20000000800 */
[----:B------:R-:W-:Y:S01]  /*0af0*/  BAR.SYNC.DEFER_BLOCKING 0x0 ;  /* 0x0000000000007b1d */ /* 0x000fe20000010000 */
[----:B------:R-:W-:-:S07]  /*0b00*/  ISETP.GT.U32.AND P0, PT, R2, 0x3, PT ;  /* 0x000000030200780c */ /* 0x000fce0003f04070 */
[----:B------:R-:W0:Y:S01]  /*0b10*/  S2UR UR6, SR_CgaCtaId ;  /* 0x00000000000679c3 */ /* 0x000e220000008800 */
[----:B------:R-:W-:Y:S01]  /*0b20*/  UMOV UR5, 0x400 ;  /* 0x0000040000057882 */ /* 0x000fe20000000000 */
[----:B------:R-:W-:Y:S04]  /*0b30*/  @!P1 LDS R18, [R10+0x20] ;  /* 0x000020000a129984 */ /* 0x000fe80000000800 */
[----:B------:R-:W1:Y:S01]  /*0b40*/  @!P1 LDS R19, [R10] ;  /* 0x000000000a139984 */ /* 0x000e620000000800 */
[----:B0-----:R-:W-:Y:S01]  /*0b50*/  ULEA UR5, UR6, UR5, 0x18 ;  /* 0x0000000506057291 */ /* 0x001fe2000f8ec0ff */
[----:B-1----:R-:W-:-:S05]  /*0b60*/  @!P1 FADD R19, R18, R19 ;  /* 0x0000001312139221 */ /* 0x002fca0000000000 */
[----:B------:R-:W-:Y:S01]  /*0b70*/  @!P1 STS [R10], R19 ;  /* 0x000000130a009388 */ /* 0x000fe20000000800 */
[----:B------:R-:W-:Y:S01]  /*0b80*/  BAR.SYNC.DEFER_BLOCKING 0x0 ;  /* 0x0000000000007b1d */ /* 0x000fe20000010000 */
[----:B------:R-:W-:-:S05]  /*0b90*/  ISETP.GT.U32.AND P1, PT, R2, 0x1, PT ;  /* 0x000000010200780c */ /* 0x000fca0003f24070 */
[----:B------:R-:W-:Y:S04]  /*0ba0*/  @!P0 LDS R18, [R10+0x10] ;  /* 0x000010000a128984 */ /* 0x000fe80000000800 */
[----:B------:R-:W0:Y:S02]  /*0bb0*/  @!P0 LDS R21, [R10] ;  /* 0x000000000a158984 */ /* 0x000e240000000800 */
[----:B0-----:R-:W-:-:S05]  /*0bc0*/  @!P0 FADD R21, R18, R21 ;  /* 0x0000001512158221 */ /* 0x001fca0000000000 */
[----:B------:R-:W-:Y:S01]  /*0bd0*/  @!P0 STS [R10], R21 ;  /* 0x000000150a008388 */ /* 0x000fe20000000800 */
[----:B------:R-:W-:Y:S01]  /*0be0*/  BAR.SYNC.DEFER_BLOCKING 0x0 ;  /* 0x0000000000007b1d */ /* 0x000fe20000010000 */
[----:B------:R-:W-:-:S05]  /*0bf0*/  ISETP.NE.AND P0, PT, R2, RZ, PT ;  /* 0x000000ff0200720c */ /* 0x000fca0003f05270 */
        /* <DEDUP_REMOVED lines=9> */
[----:B------:R-:W-:Y:S06]  /*0c90*/  BAR.SYNC.DEFER_BLOCKING 0x0 ;  /* 0x0000000000007b1d */ /* 0x000fec0000010000 */
[----:B------:R-:W0:Y:S02]  /*0ca0*/  LDS R21, [UR5+0x200] ;  /* 0x00020005ff157984 */ /* 0x000e240008000800 */
[----:B0-----:R-:W-:Y:S01]  /*0cb0*/  FADD R16, R16, R21 ;  /* 0x0000001510107221 */ /* 0x001fe20000000000 */
[----:B------:R-:W-:Y:S06]  /*0cc0*/  BAR.SYNC.DEFER_BLOCKING 0x0 ;  /* 0x0000000000007b1d */ /* 0x000fec0000010000 */
.L_x_1:
[----:B------:R-:W-:Y:S01]  /*0cd0*/  MOV R18, 0x3f800000 ;  /* 0x3f80000000127802 */ /* 0x000fe20000000f00 */
[----:B------:R0:W-:Y:S01]  /*0ce0*/  STS [R11], R16 ;  /* 0x000000100b007388 */ /* 0x0001e20000000800 */
[----:B------:R-:W-:Y:S01]  /*0cf0*/  ISETP.GE.AND P0, PT, R0, R17, PT ;  /* 0x000000110000720c */ /* 0x000fe20003f06270 */
[----:B------:R-:W-:Y:S02]  /*0d00*/  BSSY.RECONVERGENT B0, `(.L_x_6) ;  /* 0x0000009000007945 */ /* 0x000fe40003800200 */
[----:B------:R0:W-:Y:S04]  /*0d10*/  STS [R12], R16 ;  /* 0x000000100c007388 */ /* 0x0001e80000000800 */
[----:B------:R0:W-:Y:S06]  /*0d20*/  STS [R13], R18 ;  /* 0x000000120d007388 */ /* 0x0001ec0000000800 */
[----:B------:R-:W-:Y:S05]  /*0d30*/  @P0 BRA `(.L_x_7) ;  /* 0x0000000000140947 */ /* 0x000fea0003800000 */
[----:B0-----:R-:W0:Y:S01]  /*0d40*/  LDC.64 R18, c[0x0][0x390] ;  /* 0x0000e400ff127b82 */ /* 0x001e220000000a00 */
[----:B------:R-:W-:-:S04]  /*0d50*/  IMAD R17, R17, UR4, R0 ;  /* 0x0000000411117c24 */ /* 0x000fc8000f8e0200 */
[----:B0-----:R-:W-:-:S06]  /*0d60*/  IMAD.WIDE R16, R17, 0x4, R18 ;  /* 0x0000000411107825 */ /* 0x001fcc00078e0212 */
[----:B------:R-:W2:Y:S04]  /*0d70*/  LDG.E.CONSTANT R16, desc[UR10][R16.64] ;  /* 0x0000000a10107981 */ /* 0x000ea8000c1e9900 */
[----:B--2---:R1:W-:Y:S02]  /*0d80*/  STS [R9], R16 ;  /* 0x0000001009007388 */ /* 0x0043e40000000800 */
.L_x_7:
[----:B------:R-:W-:Y:S05]  /*0d90*/  BSYNC.RECONVERGENT B0 ;  /* 0x0000000000007941 */ /* 0x000fea0003800200 */
.L_x_6:
[----:B------:R-:W-:Y:S06]  /*0da0*/  BAR.SYNC.DEFER_BLOCKING 0x0 ;  /* 0x0000000000007b1d */ /* 0x000fec0000010000 */
[----:B------:R-:W-:Y:S01]  /*0db0*/  BSSY.RECONVERGENT B0, `(.L_x_8) ;  /* 0x000001b000007945 */ /* 0x000fe20003800200 */
[----:B01----:R-:W-:Y:S04]  /*0dc0*/  LDS R16, [R4] ;  /* 0x0000000004107984 */ /* 0x003fe80000000800 */
[----:B------:R-:W0:Y:S02]  /*0dd0*/  LDS R17, [R12] ;  /* 0x000000000c117984 */ /* 0x000e240000000800 */
[----:B0-----:R-:W-:-:S13]  /*0de0*/  FSETP.GT.AND P0, PT, R16, R17, PT ;  /* 0x000000111000720b */ /* 0x001fda0003f04000 */
[----:B------:R-:W-:Y:S05]  /*0df0*/  @!P0 BRA `(.L_x_9) ;  /* 0x00000000002c8947 */ /* 0x000fea0003800000 */
[----:B------:R-:W-:Y:S02]  /*0e00*/  FADD R16, -R16, R17 ;  /* 0x0000001110107221 */ /* 0x000fe40000000100 */
[----:B------:R-:W-:Y:S02]  /*0e10*/  LDS R17, [R13] ;  /* 0x000000000d117984 */ /* 0x000fe40000000800 */
[----:B------:R-:W-:Y:S02]  /*0e20*/  FMUL R18, R16, 1.4426950216293334961 ;  /* 0x3fb8aa3b10127820 */ /* 0x000fe40000400000 */
[----:B------:R-:W0:Y:S03]  /*0e30*/  LDS R16, [R5] ;  /* 0x0000000005107984 */ /* 0x000e260000000800 */
[----:B------:R-:W-:-:S13]  /*0e40*/  FSETP.GEU.AND P0, PT, R18, -126, PT ;  /* 0xc2fc00001200780b */ /* 0x000fda0003f0e000 */
[----:B------:R-:W-:-:S04]  /*0e50*/  @!P0 FMUL R18, R18, 0.5 ;  /* 0x3f00000012128820 */ /* 0x000fc80000400000 */
[----:B------:R-:W1:Y:S02]  /*0e60*/  MUFU.EX2 R19, R18 ;  /* 0x0000001200137308 */ /* 0x000e640000000800 */
[----:B-1----:R-:W-:-:S04]  /*0e70*/  @!P0 FMUL R19, R19, R19 ;  /* 0x0000001313138220 */ /* 0x002fc80000400000 */
[----:B0-----:R-:W-:-:S05]  /*0e80*/  FFMA R16, R17, R19, R16 ;  /* 0x0000001311107223 */ /* 0x001fca0000000010 */
[----:B------:R0:W-:Y:S01]  /*0e90*/  STS [R5], R16 ;  /* 0x0000001005007388 */ /* 0x0001e20000000800 */
[----:B------:R-:W-:Y:S05]  /*0ea0*/  BRA `(.L_x_10) ;  /* 0x00000000002c7947 */ /* 0x000fea0003800000 */
.L_x_9:
[----:B------:R-:W-:Y:S01]  /*0eb0*/  FADD R16, R16, -R17 ;  /* 0x8000001110107221 */ /* 0x000fe20000000000 */
[----:B------:R-:W-:Y:S03]  /*0ec0*/  LDS R20, [R5] ;  /* 0x0000000005147984 */ /* 0x000fe60000000800 */
[----:B------:R-:W-:Y:S02]  /*0ed0*/  FMUL R18, R16, 1.4426950216293334961 ;  /* 0x3fb8aa3b10127820 */ /* 0x000fe40000400000 */
[----:B------:R-:W0:Y:S03]  /*0ee0*/  LDS R16, [R13] ;  /* 0x000000000d107984 */ /* 0x000e260000000800 */
[----:B------:R-:W-:-:S13]  /*0ef0*/  FSETP.GEU.AND P0, PT, R18, -126, PT ;  /* 0xc2fc00001200780b */ /* 0x000fda0003f0e000 */
[----:B------:R-:W-:-:S04]  /*0f00*/  @!P0 FMUL R18, R18, 0.5 ;  /* 0x3f00000012128820 */ /* 0x000fc80000400000 */
[----:B------:R-:W1:Y:S02]  /*0f10*/  MUFU.EX2 R19, R18 ;  /* 0x0000001200137308 */ /* 0x000e640000000800 */
[----:B-1----:R-:W-:-:S04]  /*0f20*/  @!P0 FMUL R19, R19, R19 ;  /* 0x0000001313138220 */ /* 0x002fc80000400000 */
[----:B0-----:R-:W-:-:S05]  /*0f30*/  FFMA R16, R19, R20, R16 ;  /* 0x0000001413107223 */ /* 0x001fca0000000010 */
[----:B------:R1:W-:Y:S04]  /*0f40*/  STS [R5], R16 ;  /* 0x0000001005007388 */ /* 0x0003e80000000800 */
[----:B------:R1:W-:Y:S02]  /*0f50*/  STS [R4], R17 ;  /* 0x0000001104007388 */ /* 0x0003e40000000800 */
.L_x_10:
[----:B------:R-:W-:Y:S05]  /*0f60*/  BSYNC.RECONVERGENT B0 ;  /* 0x0000000000007941 */ /* 0x000fea0003800200 */
.L_x_8:
[----:B------:R-:W-:Y:S01]  /*0f70*/  BAR.SYNC.DEFER_BLOCKING 0x0 ;  /* 0x0000000000007b1d */ /* 0x000fe20000010000 */
[----:B------:R-:W-:-:S05]  /*0f80*/  ISETP.NE.AND P1, PT, RZ, UR4, PT ;  /* 0x00000004ff007c0c */ /* 0x000fca000bf25270 */
[----:B01----:R-:W-:Y:S04]  /*0f90*/  LDS R16, [R11] ;  /* 0x000000000b107984 */ /* 0x003fe80000000800 */
[----:B------:R-:W0:Y:S02]  /*0fa0*/  LDS R17, [R4] ;  /* 0x0000000004117984 */ /* 0x000e240000000800 */
[----:B0-----:R-:W-:-:S04]  /*0fb0*/  FADD R16, R16, -R17 ;  /* 0x8000001110107221 */ /* 0x001fc80000000000 */
[----:B------:R-:W-:-:S05]  /*0fc0*/  FMUL R16, R16, 1.4426950216293334961 ;  /* 0x3fb8aa3b10107820 */ /* 0x000fca0000400000 */
[----:B------:R-:W-:-:S13]  /*0fd0*/  FSETP.GEU.AND P0, PT, R16, -126, PT ;  /* 0xc2fc00001000780b */ /* 0x000fda0003f0e000 */
[----:B------:R-:W-:-:S04]  /*0fe0*/  @!P0 FMUL R16, R16, 0.5 ;  /* 0x3f00000010108820 */ /* 0x000fc80000400000 */
[----:B------:R-:W0:Y:S02]  /*0ff0*/  MUFU.EX2 R18, R16 ;  /* 0x0000001000127308 */ /* 0x000e240000000800 */
[----:B0-----:R-:W-:-:S05]  /*1000*/  @!P0 FMUL R18, R18, R18 ;  /* 0x0000001212128220 */ /* 0x001fca0000400000 */
[----:B------:R-:W-:Y:S01]  /*1010*/  STS [R11], R18 ;  /* 0x000000120b007388 */ /* 0x000fe20000000800 */
[----:B------:R-:W-:Y:S06]  /*1020*/  BAR.SYNC.DEFER_BLOCKING 0x0 ;  /* 0x0000000000007b1d */ /* 0x000fec0000010000 */
[----:B------:R-:W-:Y:S04]  /*1030*/  @!P1 LDS R17, [R11] ;  /* 0x000000000b119984 */ /* 0x000fe80000000800 */
[----:B------:R-:W0:Y:S02]  /*1040*/  @!P1 LDS R20, [R9] ;  /* 0x0000000009149984 */ /* 0x000e240000000800 */
[----:B0-----:R-:W-:-:S05]  /*1050*/  @!P1 FMUL R17, R17, R20 ;  /* 0x0000001411119220 */ /* 0x001fca0000400000 */
[----:B------:R0:W-:Y:S04]  /*1060*/  @!P1 STS [R6], R17 ;  /* 0x0000001106009388 */ /* 0x0001e80000000800 */
[----:B------:R0:W1:Y:S01]  /*1070*/  @!P1 LDS R20, [R4] ;  /* 0x0000000004149984 */ /* 0x0000620000000800 */
[----:B------:R-:W-:Y:S05]  /*1080*/  @!P1 BRA `(.L_x_11) ;  /* 0x0000000000389947 */ /* 0x000fea0003800000 */
[----:B0-----:R-:W-:Y:S04]  /*1090*/  LDS R17, [R3] ;  /* 0x0000000003117984 */ /* 0x001fe80000000800 */
[----:B-1----:R-:W0:Y:S04]  /*10a0*/  LDS R20, [R4] ;  /* 0x0000000004147984 */ /* 0x002e280000000800 */
[----:B------:R-:W-:Y:S04]  /*10b0*/  LDS R18, [R11] ;  /* 0x000000000b127984 */ /* 0x000fe80000000800 */
[----:B------:R-:W1:Y:S04]  /*10c0*/  LDS R19, [R9] ;  /* 0x0000000009137984 */ /* 0x000e680000000800 */
[----:B------:R-:W2:Y:S01]  /*10d0*/  LDS R21, [R6] ;  /* 0x0000000006157984 */ /* 0x000ea20000000800 */
[----:B0-----:R-:W-:-:S04]  /*10e0*/  FADD R17, -R20, R17 ;  /* 0x0000001114117221 */ /* 0x001fc80000000100 */
[----:B------:R-:W-:Y:S01]  /*10f0*/  FMUL R17, R17, 1.4426950216293334961 ;  /* 0x3fb8aa3b11117820 */ /* 0x000fe20000400000 */
[----:B-1----:R-:W-:-:S04]  /*1100*/  FMUL R19, R18, R19 ;  /* 0x0000001312137220 */ /* 0x002fc80000400000 */
[----:B------:R-:W-:-:S13]  /*1110*/  FSETP.GEU.AND P0, PT, R17, -126, PT ;  /* 0xc2fc00001100780b */ /* 0x000fda0003f0e000 */
[----:B------:R-:W-:-:S04]  /*1120*/  @!P0 FMUL R17, R17, 0.5 ;  /* 0x3f00000011118820 */ /* 0x000fc80000400000 */
[----:B------:R-:W0:Y:S02]  /*1130*/  MUFU.EX2 R16, R17 ;  /* 0x0000001100107308 */ /* 0x000e240000000800 */
[----:B0-----:R-:W-:-:S04]  /*1140*/  @!P0 FMUL R16, R16, R16 ;  /* 0x0000001010108220 */ /* 0x001fc80000400000 */
[----:B--2---:R-:W-:-:S05]  /*1150*/  FFMA R19, R16, R21, R19 ;  /* 0x0000001510137223 */ /* 0x004fca0000000013 */
[----:B------:R2:W-:Y:S02]  /*1160*/  STS [R6], R19 ;  /* 0x0000001306007388 */ /* 0x0005e40000000800 */
.L_x_11:
[----:B------:R-:W3:Y:S01]  /*1170*/  LDCU UR5, c[0x0][0x398] ;  /* 0x00007300ff0577ac */ /* 0x000ee20008000800 */
[----:B-1----:R1:W-:Y:S01]  /*1180*/  STS [R3], R20 ;  /* 0x0000001403007388 */ /* 0x0023e20000000800 */
[----:B------:R-:W-:-:S04]  /*1190*/  UIADD3 UR4, UPT, UPT, UR4, 0x1, URZ ;  /* 0x0000000104047890 */ /* 0x000fc8000fffe0ff */
[----:B---3--:R-:W-:Y:S01]  /*11a0*/  UISETP.NE.AND UP0, UPT, UR4, UR5, UPT ;  /* 0x000000050400728c */ /* 0x008fe2000bf05270 */
[----:B------:R-:W-:Y:S08]  /*11b0*/  BAR.SYNC.DEFER_BLOCKING 0x0 ;  /* 0x0000000000007b1d */ /* 0x000ff00000010000 */
[----:B------:R-:W-:Y:S05]  /*11c0*/  BRA.U UP0, `(.L_x_12) ;  /* 0xfffffff100647547 */ /* 0x000fea000b83ffff */
.L_x_0:
[----:B------:R-:W3:Y:S08]  /*11d0*/  LDC R9, c[0x0][0x39c] ;  /* 0x0000e700ff097b82 */ /* 0x000ef00000000800 */
[----:B------:R-:W-:Y:S01]  /*11e0*/  BAR.SYNC.DEFER_BLOCKING 0x0 ;  /* 0x0000000000007b1d */ /* 0x000fe20000010000 */
[----:B---3--:R-:W-:-:S13]  /*11f0*/  ISETP.GE.AND P0, PT, R0, R9, PT ;  /* 0x000000090000720c */ /* 0x008fda0003f06270 */
[----:B------:R-:W-:Y:S05]  /*1200*/  @P0 EXIT ;  /* 0x000000000000094d */ /* 0x000fea0003800000 */
[----:B0-----:R-:W0:Y:S01]  /*1210*/  LDS R4, [R5] ;  /* 0x0000000005047984 */ /* 0x001e220000000800 */
[----:B-1----:R-:W1:Y:S01]  /*1220*/  LDC.64 R2, c[0x0][0x3a0] ;  /* 0x0000e800ff027b82 */ /* 0x002e620000000a00 */
[----:B------:R-:W-:Y:S02]  /*1230*/  HFMA2 R7, -RZ, RZ, 1.875, 0 ;  /* 0x3f800000ff077431 */ /* 0x000fe400000001ff */
[----:B------:R-:W-:Y:S01]  /*1240*/  IMAD R9, R9, UR12, R0 ;  /* 0x0000000c09097c24 */ /* 0x000fe2000f8e0200 */
[----:B--2---:R-:W2:Y:S03]  /*1250*/  LDS R6, [R6] ;  /* 0x0000000006067984 */ /* 0x004ea60000000800 */
[----:B-1----:R-:W-:Y:S01]  /*1260*/  IMAD.WIDE.U32 R2, R9, 0x4, R2 ;  /* 0x0000000409027825 */ /* 0x002fe200078e0002 */
[----:B0-----:R-:W-:-:S04]  /*1270*/  FSETP.GEU.AND P0, PT, |R4|, 1.175494350822287508e-38, PT ;  /* 0x008000000400780b */ /* 0x001fc80003f0e200 */
[----:B------:R-:W-:-:S09]  /*1280*/  FSEL R7, R7, 16777216, P0 ;  /* 0x4b80000007077808 */ /* 0x000fd20000000000 */
[----:B------:R-:W-:-:S06]  /*1290*/  @!P0 FMUL R4, R4, 16777216 ;  /* 0x4b80000004048820 */ /* 0x000fcc0000400000 */
[----:B------:R-:W0:Y:S02]  /*12a0*/  MUFU.RCP R4, R4 ;  /* 0x0000000400047308 */ /* 0x000e240000001000 */
[----:B0-----:R-:W-:-:S04]  /*12b0*/  FMUL R7, R4, R7 ;  /* 0x0000000704077220 */ /* 0x001fc80000400000 */
[----:B--2---:R-:W-:-:S05]  /*12c0*/  FMUL R7, R6, R7 ;  /* 0x0000000706077220 */ /* 0x004fca0000400000 */
[----:B------:R-:W-:Y:S01]  /*12d0*/  STG.E desc[UR10][R2.64], R7 ;  /* 0x0000000702007986 */ /* 0x000fe2000c10190a */
[----:B------:R-:W-:Y:S05]  /*12e0*/  EXIT ;  /* 0x000000000000794d */ /* 0x000fea0003800000 */
.L_x_13:
[----:B------:R-:W-:-:S00]  /*12f0*/  BRA `(.L_x_13) ;  /* 0xfffffffc00fc7947 */ /* 0x000fc0000383ffff */
[----:B------:R-:W-:-:S00]  /*1300*/  NOP ;  /* 0x0000000000007918 */ /* 0x000fc00000000000 */
[----:B------:R-:W-:-:S00]  /*1310*/  NOP ;  /* 0x0000000000007918 */ /* 0x000fc00000000000 */
[----:B------:R-:W-:-:S00]  /*1320*/  NOP ;  /* 0x0000000000007918 */ /* 0x000fc00000000000 */
[----:B------:R-:W-:-:S00]  /*1330*/  NOP ;  /* 0x0000000000007918 */ /* 0x000fc00000000000 */
[----:B------:R-:W-:-:S00]  /*1340*/  NOP ;  /* 0x0000000000007918 */ /* 0x000fc00000000000 */
[----:B------:R-:W-:-:S00]  /*1350*/  NOP ;  /* 0x0000000000007918 */ /* 0x000fc00000000000 */
[----:B------:R-:W-:-:S00]  /*1360*/  NOP ;  /* 0x0000000000007918 */ /* 0x000fc00000000000 */
[----:B------:R-:W-:-:S00]  /*1370*/  NOP ;  /* 0x0000000000007918 */ /* 0x000fc00000000000 */
.L_x_85:


//--------------------- .text._Z16_attentionKernelILi32EEvPKfS1_S1_iiPf --------------------------
	.section	.text._Z16_attentionKernelILi32EEvPKfS1_S1_iiPf,"ax",@progbits
	.align	128
        .global         _Z16_attentionKernelILi32EEvPKfS1_S1_iiPf
        .type           _Z16_attentionKernelILi32EEvPKfS1_S1_iiPf,@function
        .size           _Z16_attentionKernelILi32EEvPKfS1_S1_iiPf,(.L_x_86 - _Z16_attentionKernelILi32EEvPKfS1_S1_iiPf)
        .other          _Z16_attentionKernelILi32EEvPKfS1_S1_iiPf,@"STO_CUDA_ENTRY STV_DEFAULT"
_Z16_attentionKernelILi32EEvPKfS1_S1_iiPf:
.text._Z16_attentionKernelILi32EEvPKfS1_S1_iiPf:
        /* <DEDUP_REMOVED lines=54> */
.L_x_26:
[----:B0-----:R-:W0:Y:S01]  /*0360*/  LDCU UR5, c[0x0][0x39c] ;  /* 0x00007380ff0577ac */ /* 0x001e220008000800 */
[----:B-1----:R1:W-:Y:S01]  /*0370*/  STS [R9], RZ ;  /* 0x000000ff09007388 */ /* 0x0023e20000000800 */
[----:B------:R-:W-:Y:S01]  /*0380*/  IMAD.MOV.U32 R16, RZ, RZ, RZ ;  /* 0x000000ffff107224 */ /* 0x000fe200078e00ff */
[----:B0-----:R-:W-:-:S04]  /*0390*/  MOV R17, UR5 ;  /* 0x0000000500117c02 */ /* 0x001fc80008000f00 */
[----:B------:R-:W-:-:S13]  /*03a0*/  ISETP.GE.AND P0, PT, R17, 0x1, PT ;  /* 0x000000011100780c */ /* 0x000fda0003f06270 */
[----:B-12---:R-:W-:Y:S05]  /*03b0*/  @!P0 BRA `(.L_x_15) ;  /* 0x0000000800888947 */ /* 0x006fea0003800000 */
[----:B------:R-:W-:Y:S01]  /*03c0*/  ISETP.GE.AND P0, PT, R17, 0x21, PT ;  /* 0x000000211100780c */ /* 0x000fe20003f06270 */
[----:B------:R-:W-:Y:S01]  /*03d0*/  HFMA2 R16, -RZ, RZ, 0, 0 ;  /* 0x00000000ff107431 */ /* 0x000fe200000001ff */
[----:B------:R-:W-:-:S11]  /*03e0*/  MOV R19, RZ ;  /* 0x000000ff00137202 */ /* 0x000fd60000000f00 */
[----:B------:R-:W-:Y:S05]  /*03f0*/  @!P0 BRA `(.L_x_16) ;  /* 0x00000004009c8947 */ /* 0x000fea0003800000 */
[----:B------:R-:W0:Y:S01]  /*0400*/  LDC R19, c[0x0][0x39c] ;  /* 0x0000e700ff137b82 */ /* 0x000e220000000800 */
[----:B------:R-:W-:Y:S01]  /*0410*/  IMAD R21, R17, UR4, R7 ;  /* 0x0000000411157c24 */ /* 0x000fe2000f8e0207 */
[----:B------:R-:W-:Y:S01]  /*0420*/  MOV R16, RZ ;  /* 0x000000ff00107202 */ /* 0x000fe20000000f00 */
[----:B------:R-:W-:Y:S01]  /*0430*/  IMAD.MOV.U32 R20, RZ, RZ, R14 ;  /* 0x000000ffff147224 */ /* 0x000fe200078e000e */
[----:B------:R-:W-:Y:S02]  /*0440*/  MOV R18, R2 ;  /* 0x0000000200127202 */ /* 0x000fe40000000f00 */
[----:B------:R-:W-:-:S07]  /*0450*/  MOV R22, R15 ;  /* 0x0000000f00167202 */ /* 0x000fce0000000f00 */
.L_x_17:
[----:B------:R-:W1:Y:S01]  /*0460*/  LDC.64 R24, c[0x0][0x380] ;  /* 0x0000e000ff187b82 */ /* 0x000e620000000a00 */
[----:B0-----:R-:W-:-:S04]  /*0470*/  MOV R17, R19 ;  /* 0x0000001300117202 */ /* 0x001fc80000000f00 */
[----:B------:R-:W-:-:S03]  /*0480*/  ISETP.GE.U32.AND P2, PT, R18, R17, PT ;  /* 0x000000111200720c */ /* 0x000fc60003f46070 */
[----:B------:R-:W0:Y:S08]  /*0490*/  LDC.64 R26, c[0x0][0x388] ;  /* 0x0000e200ff1a7b82 */ /* 0x000e300000000a00 */
[----:B------:R-:W2:Y:S02]  /*04a0*/  LDC.64 R30, c[0x0][0x388] ;  /* 0x0000e200ff1e7b82 */ /* 0x000ea40000000a00 */
[----:B------:R-:W-:-:S02]  /*04b0*/  @!P2 IADD3 R23, PT, PT, R20, -0x20, RZ ;  /* 0xffffffe01417a810 */ /* 0x000fc40007ffe0ff */
[----:B------:R-:W-:-:S03]  /*04c0*/  @!P2 IADD3 R29, PT, PT, R21, -0x20, RZ ;  /* 0xffffffe0151da810 */ /* 0x000fc60007ffe0ff */
[----:B-1----:R-:W-:-:S06]  /*04d0*/  @!P2 IMAD.WIDE.U32 R24, R23, 0x4, R24 ;  /* 0x000000041718a825 */ /* 0x002fcc00078e0018 */
[----:B------:R-:W3:Y:S01]  /*04e0*/  @!P2 LDG.E.CONSTANT R24, desc[UR10][R24.64] ;  /* 0x0000000a1818a981 */ /* 0x000ee2000c1e9900 */
[----:B0-----:R-:W-:-:S04]  /*04f0*/  @!P2 IMAD.WIDE.U32 R26, R29, 0x4, R26 ;  /* 0x000000041d1aa825 */ /* 0x001fc800078e001a */
[----:B------:R-:W-:Y:S01]  /*0500*/  HFMA2 R23, -RZ, RZ, 0, 0 ;  /* 0x00000000ff177431 */ /* 0x000fe200000001ff */
[----:B------:R-:W-:Y:S01]  /*0510*/  ISETP.GT.U32.AND P0, PT, R2, 0xf, PT ;  /* 0x0000000f0200780c */ /* 0x000fe20003f04070 */
[----:B------:R-:W0:Y:S01]  /*0520*/  LDC.64 R28, c[0x0][0x380] ;  /* 0x0000e000ff1c7b82 */ /* 0x000e220000000a00 */
[----:B------:R-:W3:Y:S01]  /*0530*/  @!P2 LDG.E.CONSTANT R27, desc[UR10][R26.64] ;  /* 0x0000000a1a1ba981 */ /* 0x000ee2000c1e9900 */
[----:B------:R-:W-:-:S05]  /*0540*/  VIADD R34, R18, 0x20 ;  /* 0x0000002012227836 */ /* 0x000fca0000000000 */
[----:B------:R-:W-:-:S13]  /*0550*/  ISETP.GE.U32.AND P1, PT, R34, R17, PT ;  /* 0x000000112200720c */ /* 0x000fda0003f26070 */
[----:B--2---:R-:W-:-:S04]  /*0560*/  @!P1 IMAD.WIDE.U32 R30, R21, 0x4, R30 ;  /* 0x00000004151e9825 */ /* 0x004fc800078e001e */
[----:B0-----:R-:W-:Y:S02]  /*0570*/  @!P1 IMAD.WIDE.U32 R28, R20, 0x4, R28 ;  /* 0x00000004141c9825 */ /* 0x001fe400078e001c */
[----:B------:R-:W2:Y:S04]  /*0580*/  @!P1 LDG.E.CONSTANT R31, desc[UR10][R30.64] ;  /* 0x0000000a1e1f9981 */ /* 0x000ea8000c1e9900 */
[----:B------:R0:W2:Y:S01]  /*0590*/  @!P1 LDG.E.CONSTANT R28, desc[UR10][R28.64] ;  /* 0x0000000a1c1c9981 */ /* 0x0000a2000c1e9900 */
[C---:B------:R-:W-:Y:S02]  /*05a0*/  ISETP.GT.U32.AND P3, PT, R2.reuse, 0x3, PT ;  /* 0x000000030200780c */ /* 0x040fe40003f64070 */
[----:B------:R-:W-:Y:S01]  /*05b0*/  ISETP.GT.U32.AND P4, PT, R2, 0x1, PT ;  /* 0x000000010200780c */ /* 0x000fe20003f84070 */
        /* <DEDUP_REMOVED lines=20> */
[----:B------:R-:W1:Y:S01]  /*0700*/  @!P4 LDS R25, [R10] ;  /* 0x000000000a19c984 */ /* 0x000e620000000800 */
[----:B------:R-:W3:Y:S01]  /*0710*/  S2UR UR6, SR_CgaCtaId ;  /* 0x00000000000679c3 */ /* 0x000ee20000008800 */
[----:B------:R-:W-:Y:S01]  /*0720*/  ISETP.NE.AND P5, PT, R2, RZ, PT ;  /* 0x000000ff0200720c */ /* 0x000fe20003fa5270 */
[----:B------:R-:W-:Y:S01]  /*0730*/  UMOV UR5, 0x400 ;  /* 0x0000040000057882 */ /* 0x000fe20000000000 */
[----:B-1----:R-:W-:-:S05]  /*0740*/  @!P4 FADD R25, R24, R25 ;  /* 0x000000191819c221 */ /* 0x002fca0000000000 */
[----:B------:R-:W-:Y:S01]  /*0750*/  @!P4 STS [R10], R25 ;  /* 0x000000190a00c388 */ /* 0x000fe20000000800 */
[----:B------:R-:W-:Y:S01]  /*0760*/  BAR.SYNC.DEFER_BLOCKING 0x0 ;  /* 0x0000000000007b1d */ /* 0x000fe20000010000 */
[----:B---3--:R-:W-:-:S09]  /*0770*/  ULEA UR5, UR6, UR5, 0x18 ;  /* 0x0000000506057291 */ /* 0x008fd2000f8ec0ff */
[----:B------:R-:W-:Y:S04]  /*0780*/  @!P5 LDS R23, [UR5+0x404] ;  /* 0x00040405ff17d984 */ /* 0x000fe80008000800 */
[----:B------:R-:W1:Y:S02]  /*0790*/  @!P5 LDS R24, [R10] ;  /* 0x000000000a18d984 */ /* 0x000e640000000800 */
[----:B-1----:R-:W-:-:S05]  /*07a0*/  @!P5 FADD R23, R23, R24 ;  /* 0x000000181717d221 */ /* 0x002fca0000000000 */
[----:B------:R-:W-:Y:S01]  /*07b0*/  @!P5 STS [R10], R23 ;  /* 0x000000170a00d388 */ /* 0x000fe20000000800 */
[----:B------:R-:W-:Y:S01]  /*07c0*/  BAR.SYNC.DEFER_BLOCKING 0x0 ;  /* 0x0000000000007b1d */ /* 0x000fe20000010000 */
[----:B0-----:R-:W-:Y:S01]  /*07d0*/  MOV R29, RZ ;  /* 0x000000ff001d7202 */ /* 0x001fe20000000f00 */
[----:B--2---:R-:W-:-:S04]  /*07e0*/  @!P1 FMUL R29, R28, R31 ;  /* 0x0000001f1c1d9220 */ /* 0x004fc80000400000 */
        /* <DEDUP_REMOVED lines=34> */
[----:B------:R-:W-:Y:S01]  /*0a10*/  IADD3 R18, PT, PT, R18, 0x40, RZ ;  /* 0x0000004012127810 */ /* 0x000fe20007ffe0ff */
[----:B------:R-:W-:Y:S01]  /*0a20*/  VIADD R21, R21, 0x40 ;  /* 0x0000004015157836 */ /* 0x000fe20000000000 */
[----:B------:R-:W-:Y:S01]  /*0a30*/  IADD3 R20, PT, PT, R20, 0x40, RZ ;  /* 0x0000004014147810 */ /* 0x000fe20007ffe0ff */
[----:B0-----:R-:W-:-:S08]  /*0a40*/  FADD R16, R27, R24 ;  /* 0x000000181b107221 */ /* 0x001fd00000000000 */
[----:B------:R-:W-:Y:S05]  /*0a50*/  @P0 BRA `(.L_x_17) ;  /* 0xfffffff800800947 */ /* 0x000fea000383ffff */
[----:B------:R-:W-:-:S07]  /*0a60*/  SHF.L.U32 R19, R32, 0x5, RZ ;  /* 0x0000000520137819 */ /* 0x000fce00000006ff */
.L_x_16:
[----:B------:R-:W-:-:S13]  /*0a70*/  LOP3.LUT P0, RZ, R8, 0x1, RZ, 0xc0, !PT ;  /* 0x0000000108ff7812 */ /* 0x000fda000780c0ff */
[----:B------:R-:W-:Y:S05]  /*0a80*/  @!P0 BRA `(.L_x_15) ;  /* 0x0000000000d48947 */ /* 0x000fea0003800000 */
[C---:B------:R-:W-:Y:S01]  /*0a90*/  IADD3 R22, PT, PT, R2.reuse, R19, RZ ;  /* 0x0000001302167210 */ /* 0x040fe20007ffe0ff */
[----:B------:R-:W-:Y:S01]  /*0aa0*/  BSSY.RECONVERGENT B0, `(.L_x_18) ;  /* 0x000000e000007945 */ /* 0x000fe20003800200 */
[----:B------:R-:W-:Y:S01]  /*0ab0*/  HFMA2 R23, -RZ, RZ, 0, 0 ;  /* 0x00000000ff177431 */ /* 0x000fe200000001ff */
[----:B------:R-:W-:Y:S02]  /*0ac0*/  ISETP.GT.U32.AND P1, PT, R2, 0xf, PT ;  /* 0x0000000f0200780c */ /* 0x000fe40003f24070 */
[----:B------:R-:W-:-:S13]  /*0ad0*/  ISETP.GE.U32.AND P0, PT, R22, R17, PT ;  /* 0x000000111600720c */ /* 0x000fda0003f06070 */
        /* <DEDUP_REMOVED lines=10> */
.L_x_19:
[----:B------:R-:W-:Y:S05]  /*0b80*/  BSYNC.RECONVERGENT B0 ;  /* 0x0000000000007941 */ /* 0x000fea0003800200 */
.L_x_18:
        /* <DEDUP_REMOVED lines=37> */
.L_x_15:
        /* <DEDUP_REMOVED lines=12> */
.L_x_21:
[----:B------:R-:W-:Y:S05]  /*0ea0*/  BSYNC.RECONVERGENT B0 ;  /* 0x0000000000007941 */ /* 0x000fea0003800200 */
.L_x_20:
        /* <DEDUP_REMOVED lines=17> */
.L_x_23:
        /* <DEDUP_REMOVED lines=11> */
.L_x_24:
[----:B------:R-:W-:Y:S05]  /*1070*/  BSYNC.RECONVERGENT B0 ;  /* 0x0000000000007941 */ /* 0x000fea0003800200 */
.L_x_22:
        /* <DEDUP_REMOVED lines=32> */
.L_x_25:
[----:B------:R-:W3:Y:S01]  /*1280*/  LDCU UR5, c[0x0][0x398] ;  /* 0x00007300ff0577ac */ /* 0x000ee20008000800 */
[----:B-1----:R1:W-:Y:S01]  /*1290*/  STS [R3], R20 ;  /* 0x0000001403007388 */ /* 0x0023e20000000800 */
[----:B------:R-:W-:-:S04]  /*12a0*/  UIADD3 UR4, UPT, UPT, UR4, 0x1, URZ ;  /* 0x0000000104047890 */ /* 0x000fc8000fffe0ff */
[----:B---3--:R-:W-:Y:S01]  /*12b0*/  UISETP.NE.AND UP0, UPT, UR4, UR5, UPT ;  /* 0x000000050400728c */ /* 0x008fe2000bf05270 */
[----:B------:R-:W-:Y:S08]  /*12c0*/  BAR.SYNC.DEFER_BLOCKING 0x0 ;  /* 0x0000000000007b1d */ /* 0x000ff00000010000 */
[----:B------:R-:W-:Y:S05]  /*12d0*/  BRA.U UP0, `(.L_x_26) ;  /* 0xfffffff100207547 */ /* 0x000fea000b83ffff */
.L_x_14:
        /* <DEDUP_REMOVED lines=18> */
.L_x_27:
        /* <DEDUP_REMOVED lines=16> */
.L_x_86:


//--------------------- .text._Z16_attentionKernelILi64EEvPKfS1_S1_iiPf --------------------------
	.section	.text._Z16_attentionKernelILi64EEvPKfS1_S1_iiPf,"ax",@progbits
	.align	128
        .global         _Z16_attentionKernelILi64EEvPKfS1_S1_iiPf
        .type           _Z16_attentionKernelILi64EEvPKfS1_S1_iiPf,@function
        .size           _Z16_attentionKernelILi64EEvPKfS1_S1_iiPf,(.L_x_87 - _Z16_attentionKernelILi64EEvPKfS1_S1_iiPf)
        .other          _Z16_attentionKernelILi64EEvPKfS1_S1_iiPf,@"STO_CUDA_ENTRY STV_DEFAULT"
_Z16_attentionKernelILi64EEvPKfS1_S1_iiPf:
.text._Z16_attentionKernelILi64EEvPKfS1_S1_iiPf:
        /* <DEDUP_REMOVED lines=27> */
[----:B------:R-:W0:Y:S01]  /*01b0*/  LDCU UR5, c[0x0][0x39c] ;  /* 0x00007380ff0577ac */ /* 0x000e220008000800 */
[----:B------:R-:W-:-:S04]  /*01c0*/  UIADD3 UR7, UPT, UPT, UR4, 0x800, URZ ;  /* 0x0000080004077890 */ /* 0x000fc8000fffe0ff */
[----:B------:R-:W-:-:S06]  /*01d0*/  ULEA UR7, UR8, UR7, 0x18 ;  /* 0x0000000708077291 */ /* 0x000fcc000f8ec0ff */
[----:B------:R-:W-:Y:S01]  /*01e0*/  LEA R7, R0, UR7, 0x2 ;  /* 0x0000000700077c11 */ /* 0x000fe2000f8e10ff */
[----:B0-----:R-:W-:-:S04]  /*01f0*/  UIADD3 UR5, UPT, UPT, UR5, 0x3f, URZ ;  /* 0x0000003f05057890 */ /* 0x001fc8000fffe0ff */
[----:B------:R-:W-:-:S04]  /*0200*/  USHF.R.S32.HI UR6, URZ, 0x1f, UR5 ;  /* 0x0000001fff067899 */ /* 0x000fc80008011405 */
[----:B------:R-:W-:Y:S02]  /*0210*/  ULEA.HI UR6, UR6, UR5, URZ, 0x6 ;  /* 0x0000000506067291 */ /* 0x000fe4000f8f30ff */
[----:B------:R-:W-:Y:S02]  /*0220*/  UIADD3 UR5, UPT, UPT, UR4, 0x600, URZ ;  /* 0x0000060004057890 */ /* 0x000fe4000fffe0ff */
[----:B------:R-:W-:Y:S02]  /*0230*/  UIADD3 UR4, UPT, UPT, UR4, 0x500, URZ ;  /* 0x0000050004047890 */ /* 0x000fe4000fffe0ff */
[----:B------:R-:W-:Y:S02]  /*0240*/  ULEA UR5, UR8, UR5, 0x18 ;  /* 0x0000000508057291 */ /* 0x000fe4000f8ec0ff */
[----:B------:R-:W-:Y:S02]  /*0250*/  USHF.R.S32.HI UR6, URZ, 0x6, UR6 ;  /* 0x00000006ff067899 */ /* 0x000fe40008011406 */
[----:B------:R-:W-:-:S02]  /*0260*/  ULEA UR4, UR8, UR4, 0x18 ;  /* 0x0000000408047291 */ /* 0x000fc4000f8ec0ff */
[----:B------:R-:W-:Y:S01]  /*0270*/  UISETP.LT.AND UP0, UPT, UR6, 0x1, UPT ;  /* 0x000000010600788c */ /* 0x000fe2000bf01270 */
[----:B------:R-:W-:-:S03]  /*0280*/  LEA R6, R0, UR5, 0x2 ;  /* 0x0000000500067c11 */ /* 0x000fc6000f8e10ff */
[----:B------:R-:W-:Y:S01]  /*0290*/  LEA R8, R0, UR4, 0x2 ;  /* 0x0000000400087c11 */ /* 0x000fe2000f8e10ff */
[----:B------:R-:W-:Y:S01]  /*02a0*/  USEL UR6, UR6, 0x1, !UP0 ;  /* 0x0000000106067887 */ /* 0x000fe2000c000000 */
[----:B------:R-:W-:-:S11]  /*02b0*/  UMOV UR4, URZ ;  /* 0x000000ff00047c82 */ /* 0x000fd60008000000 */
.L_x_38:
[----:B0-----:R-:W0:Y:S01]  /*02c0*/  LDCU UR5, c[0x0][0x39c] ;  /* 0x00007380ff0577ac */ /* 0x001e220008000800 */
[----:B-1----:R1:W-:Y:S01]  /*02d0*/  STS [R6], RZ ;  /* 0x000000ff06007388 */ /* 0x0023e20000000800 */
[----:B------:R-:W-:Y:S01]  /*02e0*/  HFMA2 R21, -RZ, RZ, 0, 0 ;  /* 0x00000000ff157431 */ /* 0x000fe200000001ff */
[----:B0-----:R-:W-:-:S04]  /*02f0*/  MOV R9, UR5 ;  /* 0x0000000500097c02 */ /* 0x001fc80008000f00 */
[----:B------:R-:W-:-:S13]  /*0300*/  ISETP.GE.AND P0, PT, R9, 0x1, PT ;  /* 0x000000010900780c */ /* 0x000fda0003f06270 */
[----:B-12---:R-:W-:Y:S05]  /*0310*/  @!P0 BRA `(.L_x_29) ;  /* 0x0000000800dc8947 */ /* 0x006fea0003800000 */
[----:B------:R-:W-:Y:S01]  /*0320*/  ISETP.GE.AND P0, PT, R9, 0x41, PT ;  /* 0x000000410900780c */ /* 0x000fe20003f06270 */
[----:B------:R-:W-:Y:S01]  /*0330*/  UMOV UR5, URZ ;  /* 0x000000ff00057c82 */ /* 0x000fe20008000000 */
[----:B------:R-:W-:-:S11]  /*0340*/  MOV R21, RZ ;  /* 0x000000ff00157202 */ /* 0x000fd60000000f00 */
[----:B------:R-:W-:Y:S05]  /*0350*/  @!P0 BRA `(.L_x_30) ;  /* 0x0000000400d88947 */ /* 0x000fea0003800000 */
[----:B------:R-:W0:Y:S01]  /*0360*/  LDC R11, c[0x0][0x39c] ;  /* 0x0000e700ff0b7b82 */ /* 0x000e220000000800 */
[C-C-:B------:R-:W-:Y:S01]  /*0370*/  IMAD R12, R9.reuse, UR9, R0.reuse ;  /* 0x00000009090c7c24 */ /* 0x140fe2000f8e0200 */
[----:B------:R-:W-:Y:S01]  /*0380*/  ULOP3.LUT UR5, UR6, 0x1fffffe, URZ, 0xc0, !UPT ;  /* 0x01fffffe06057892 */ /* 0x000fe2000f8ec0ff */
[----:B------:R-:W-:Y:S01]  /*0390*/  IMAD R13, R9, UR4, R0 ;  /* 0x00000004090d7c24 */ /* 0x000fe2000f8e0200 */
[----:B------:R-:W-:Y:S02]  /*03a0*/  MOV R21, RZ ;  /* 0x000000ff00157202 */ /* 0x000fe40000000f00 */
[----:B------:R-:W-:Y:S01]  /*03b0*/  MOV R10, R0 ;  /* 0x00000000000a7202 */ /* 0x000fe20000000f00 */
[----:B------:R-:W-:Y:S01]  /*03c0*/  UIADD3 UR5, UPT, UPT, -UR5, URZ, URZ ;  /* 0x000000ff05057290 */ /* 0x000fe2000fffe1ff */
[----:B------:R-:W-:Y:S02]  /*03d0*/  IADD3 R12, PT, PT, R12, 0x40, RZ ;  /* 0x000000400c0c7810 */ /* 0x000fe40007ffe0ff */
[----:B------:R-:W-:-:S09]  /*03e0*/  IADD3 R13, PT, PT, R13, 0x40, RZ ;  /* 0x000000400d0d7810 */ /* 0x000fd20007ffe0ff */
.L_x_31:
[----:B------:R-:W1:Y:S01]  /*03f0*/  LDC.64 R16, c[0x0][0x380] ;  /* 0x0000e000ff107b82 */ /* 0x000e620000000a00 */
[----:B0-----:R-:W-:-:S04]  /*0400*/  MOV R9, R11 ;  /* 0x0000000b00097202 */ /* 0x001fc80000000f00 */
[----:B------:R-:W-:-:S03]  /*0410*/  ISETP.GE.U32.AND P2, PT, R10, R9, PT ;  /* 0x000000090a00720c */ /* 0x000fc60003f46070 */
[----:B------:R-:W0:Y:S10]  /*0420*/  LDC.64 R14, c[0x0][0x388] ;  /* 0x0000e200ff0e7b82 */ /* 0x000e340000000a00 */
[----:B------:R-:W-:-:S02]  /*0430*/  @!P2 IADD3 R19, PT, PT, R12, -0x40, RZ ;  /* 0xffffffc00c13a810 */ /* 0x000fc40007ffe0ff */
[----:B------:R-:W-:-:S03]  /*0440*/  @!P2 IADD3 R23, PT, PT, R13, -0x40, RZ ;  /* 0xffffffc00d17a810 */ /* 0x000fc60007ffe0ff */
[----:B-1----:R-:W-:Y:S01]  /*0450*/  @!P2 IMAD.WIDE.U32 R18, R19, 0x4, R16 ;  /* 0x000000041312a825 */ /* 0x002fe200078e0010 */
[----:B------:R-:W-:Y:S01]  /*0460*/  IADD3 R20, PT, PT, R10, 0x40, RZ ;  /* 0x000000400a147810 */ /* 0x000fe20007ffe0ff */
[----:B------:R-:W1:Y:S04]  /*0470*/  LDC.64 R16, c[0x0][0x380] ;  /* 0x0000e000ff107b82 */ /* 0x000e680000000a00 */
[----:B------:R-:W2:Y:S01]  /*0480*/  @!P2 LDG.E.CONSTANT R18, desc[UR10][R18.64] ;  /* 0x0000000a1212a981 */ /* 0x000ea2000c1e9900 */
[----:B0-----:R-:W-:Y:S01]  /*0490*/  @!P2 IMAD.WIDE.U32 R22, R23, 0x4, R14 ;  /* 0x000000041716a825 */ /* 0x001fe200078e000e */
[----:B------:R-:W-:Y:S02]  /*04a0*/  ISETP.GE.U32.AND P1, PT, R20, R9, PT ;  /* 0x000000091400720c */ /* 0x000fe40003f26070 */
[----:B------:R-:W0:Y:S03]  /*04b0*/  LDC.64 R14, c[0x0][0x388] ;  /* 0x0000e200ff0e7b82 */ /* 0x000e260000000a00 */
[----:B------:R-:W2:Y:S01]  /*04c0*/  @!P2 LDG.E.CONSTANT R23, desc[UR10][R22.64] ;  /* 0x0000000a1617a981 */ /* 0x000ea2000c1e9900 */
[----:B------:R-:W-:Y:S01]  /*04d0*/  HFMA2 R20, -RZ, RZ, 0, 0 ;  /* 0x00000000ff147431 */ /* 0x000fe200000001ff */
[----:B------:R-:W-:-:S06]  /*04e0*/  ISETP.GT.U32.AND P0, PT, R0, 0x1f, PT ;  /* 0x0000001f0000780c */ /* 0x000fcc0003f04070 */
[----:B-1----:R-:W-:-:S06]  /*04f0*/  @!P1 IMAD.WIDE.U32 R16, R12, 0x4, R16 ;  /* 0x000000040c109825 */ /* 0x002fcc00078e0010 */
[----:B------:R-:W3:Y:S01]  /*0500*/  @!P1 LDG.E.CONSTANT R16, desc[UR10][R16.64] ;  /* 0x0000000a10109981 */ /* 0x000ee2000c1e9900 */
[----:B0-----:R-:W-:-:S06]  /*0510*/  @!P1 IMAD.WIDE.U32 R14, R13, 0x4, R14 ;  /* 0x000000040d0e9825 */ /* 0x001fcc00078e000e */
[----:B------:R0:W3:Y:S01]  /*0520*/  @!P1 LDG.E.CONSTANT R15, desc[UR10][R14.64] ;  /* 0x0000000a0e0f9981 */ /* 0x0000e2000c1e9900 */
[C---:B------:R-:W-:Y:S02]  /*0530*/  ISETP.GT.U32.AND P3, PT, R0.reuse, 0x7, PT ;  /* 0x000000070000780c */ /* 0x040fe40003f64070 */
[----:B------:R-:W-:Y:S01]  /*0540*/  ISETP.GT.U32.AND P4, PT, R0, 0x3, PT ;  /* 0x000000030000780c */ /* 0x000fe20003f84070 */
[----:B--2---:R-:W-:-:S05]  /*0550*/  @!P2 FMUL R20, R18, R23 ;  /* 0x000000171214a220 */ /* 0x004fca0000400000 */
        /* <DEDUP_REMOVED lines=8> */
[----:B0-----:R-:W-:Y:S04]  /*05e0*/  @!P2 LDS R14, [R7+0x40] ;  /* 0x00004000070ea984 */ /* 0x001fe80000000800 */
        /* <DEDUP_REMOVED lines=10> */
[----:B------:R-:W0:Y:S01]  /*0690*/  @!P4 LDS R18, [R7] ;  /* 0x000000000712c984 */ /* 0x000e220000000800 */
[----:B------:R-:W-:Y:S01]  /*06a0*/  ISETP.GT.U32.AND P5, PT, R0, 0x1, PT ;  /* 0x000000010000780c */ /* 0x000fe20003fa4070 */
[----:B0-----:R-:W-:-:S05]  /*06b0*/  @!P4 FADD R18, R17, R18 ;  /* 0x000000121112c221 */ /* 0x001fca0000000000 */
[----:B------:R-:W-:Y:S01]  /*06c0*/  @!P4 STS [R7], R18 ;  /* 0x000000120700c388 */ /* 0x000fe20000000800 */
[----:B------:R-:W-:Y:S06]  /*06d0*/  BAR.SYNC.DEFER_BLOCKING 0x0 ;  /* 0x0000000000007b1d */ /* 0x000fec0000010000 */
[----:B------:R-:W-:Y:S04]  /*06e0*/  @!P5 LDS R14, [R7+0x8] ;  /* 0x00000800070ed984 */ /* 0x000fe80000000800 */
[----:B------:R-:W0:Y:S01]  /*06f0*/  @!P5 LDS R17, [R7] ;  /* 0x000000000711d984 */ /* 0x000e220000000800 */
[----:B------:R-:W1:Y:S01]  /*0700*/  S2UR UR8, SR_CgaCtaId ;  /* 0x00000000000879c3 */ /* 0x000e620000008800 */
[----:B------:R-:W-:Y:S01]  /*0710*/  ISETP.NE.AND P6, PT, R0, RZ, PT ;  /* 0x000000ff0000720c */ /* 0x000fe20003fc5270 */
[----:B------:R-:W-:Y:S01]  /*0720*/  UMOV UR7, 0x400 ;  /* 0x0000040000077882 */ /* 0x000fe20000000000 */
[----:B0-----:R-:W-:-:S05]  /*0730*/  @!P5 FADD R20, R14, R17 ;  /* 0x000000110e14d221 */ /* 0x001fca0000000000 */
[----:B------:R-:W-:Y:S01]  /*0740*/  @!P5 STS [R7], R20 ;  /* 0x000000140700d388 */ /* 0x000fe20000000800 */
[----:B------:R-:W-:Y:S01]  /*0750*/  BAR.SYNC.DEFER_BLOCKING 0x0 ;  /* 0x0000000000007b1d */ /* 0x000fe20000010000 */
[----:B-1----:R-:W-:-:S09]  /*0760*/  ULEA UR7, UR8, UR7, 0x18 ;  /* 0x0000000708077291 */ /* 0x002fd2000f8ec0ff */
[----:B------:R-:W-:Y:S04]  /*0770*/  @!P6 LDS R14, [UR7+0x804] ;  /* 0x00080407ff0ee984 */ /* 0x000fe80008000800 */
[----:B------:R-:W0:Y:S02]  /*0780*/  @!P6 LDS R17, [R7] ;  /* 0x000000000711e984 */ /* 0x000e240000000800 */
[----:B0-----:R-:W-:-:S05]  /*0790*/  @!P6 FADD R18, R14, R17 ;  /* 0x000000110e12e221 */ /* 0x001fca0000000000 */
[----:B------:R-:W-:Y:S01]  /*07a0*/  @!P6 STS [R7], R18 ;  /* 0x000000120700e388 */ /* 0x000fe20000000800 */
[----:B------:R-:W-:Y:S01]  /*07b0*/  BAR.SYNC.DEFER_BLOCKING 0x0 ;  /* 0x0000000000007b1d */ /* 0x000fe20000010000 */
[----:B------:R-:W-:Y:S01]  /*07c0*/  MOV R22, RZ ;  /* 0x000000ff00167202 */ /* 0x000fe20000000f00 */
[----:B---3--:R-:W-:-:S04]  /*07d0*/  @!P1 FMUL R22, R16, R15 ;  /* 0x0000000f10169220 */ /* 0x008fc80000400000 */
        /* <DEDUP_REMOVED lines=34> */
[----:B------:R-:W0:Y:S01]  /*0a00*/  LDS R15, [UR7+0x800] ;  /* 0x00080007ff0f7984 */ /* 0x000e220008000800 */
[----:B------:R-:W-:-:S04]  /*0a10*/  UIADD3 UR5, UPT, UPT, UR5, 0x2, URZ ;  /* 0x0000000205057890 */ /* 0x000fc8000fffe0ff */
[----:B------:R-:W-:Y:S01]  /*0a20*/  UISETP.NE.AND UP0, UPT, UR5, URZ, UPT ;  /* 0x000000ff0500728c */ /* 0x000fe2000bf05270 */
[----:B------:R-:W-:Y:S01]  /*0a30*/  FADD R14, R14, R21 ;  /* 0x000000150e0e7221 */ /* 0x000fe20000000000 */
[----:B------:R-:W-:Y:S02]  /*0a40*/  IADD3 R10, PT, PT, R10, 0x80, RZ ;  /* 0x000000800a0a7810 */ /* 0x000fe40007ffe0ff */
[----:B------:R-:W-:Y:S02]  /*0a50*/  IADD3 R12, PT, PT, R12, 0x80, RZ ;  /* 0x000000800c0c7810 */ /* 0x000fe40007ffe0ff */
[----:B------:R-:W-:Y:S01]  /*0a60*/  IADD3 R13, PT, PT, R13, 0x80, RZ ;  /* 0x000000800d0d7810 */ /* 0x000fe20007ffe0ff */
[----:B0-----:R-:W-:Y:S01]  /*0a70*/  FADD R21, R14, R15 ;  /* 0x0000000f0e157221 */ /* 0x001fe20000000000 */
[----:B------:R-:W-:Y:S06]  /*0a80*/  BAR.SYNC.DEFER_BLOCKING 0x0 ;  /* 0x0000000000007b1d */ /* 0x000fec0000010000 */
[----:B------:R-:W-:Y:S05]  /*0a90*/  BRA.U UP0, `(.L_x_31) ;  /* 0xfffffff900547547 */ /* 0x000fea000b83ffff */
[----:B------:R-:W-:-:S04]  /*0aa0*/  ULOP3.LUT UR5, UR6, 0x1fffffe, URZ, 0xc0, !UPT ;  /* 0x01fffffe06057892 */ /* 0x000fc8000f8ec0ff */
[----:B------:R-:W-:-:S12]  /*0ab0*/  USHF.L.U32 UR5, UR5, 0x6, URZ ;  /* 0x0000000605057899 */ /* 0x000fd800080006ff */
.L_x_30:
[----:B------:R-:W-:-:S09]  /*0ac0*/  ULOP3.LUT UP0, URZ, UR6, 0x1, URZ, 0xc0, !UPT ;  /* 0x0000000106ff7892 */ /* 0x000fd2000f80c0ff */
[----:B------:R-:W-:Y:S05]  /*0ad0*/  BRA.U !UP0, `(.L_x_29) ;  /* 0x0000000108ec7547 */ /* 0x000fea000b800000 */
[C---:B------:R-:W-:Y:S01]  /*0ae0*/  IADD3 R16, PT, PT, R0.reuse, UR5, RZ ;  /* 0x0000000500107c10 */ /* 0x040fe2000fffe0ff */
        /* <DEDUP_REMOVED lines=14> */
.L_x_33:
[----:B------:R-:W-:Y:S05]  /*0bd0*/  BSYNC.RECONVERGENT B0 ;  /* 0x0000000000007941 */ /* 0x000fea0003800200 */
.L_x_32:
        /* <DEDUP_REMOVED lines=43> */
.L_x_29:
[----:B------:R-:W-:-:S13]  /*0e90*/  ISETP.GE.AND P0, PT, R4, R9, PT ;  /* 0x000000090400720c */ /* 0x000fda0003f06270 */
[----:B------:R-:W0:Y:S01]  /*0ea0*/  @!P0 LDC.64 R10, c[0x0][0x390] ;  /* 0x0000e400ff0a8b82 */ /* 0x000e220000000a00 */
[----:B------:R-:W-:-:S04]  /*0eb0*/  @!P0 IMAD R9, R9, UR4, R4 ;  /* 0x0000000409098c24 */ /* 0x000fc8000f8e0204 */
[----:B0-----:R-:W-:-:S06]  /*0ec0*/  @!P0 IMAD.WIDE R10, R9, 0x4, R10 ;  /* 0x00000004090a8825 */ /* 0x001fcc00078e020a */
[----:B------:R-:W2:Y:S01]  /*0ed0*/  @!P0 LDG.E.CONSTANT R11, desc[UR10][R10.64] ;  /* 0x0000000a0a0b8981 */ /* 0x000ea2000c1e9900 */
[----:B------:R-:W0:Y:S01]  /*0ee0*/  S2UR UR8, SR_CgaCtaId ;  /* 0x00000000000879c3 */ /* 0x000e220000008800 */
[----:B------:R-:W-:Y:S01]  /*0ef0*/  UMOV UR7, 0x400 ;  /* 0x0000040000077882 */ /* 0x000fe20000000000 */
[----:B------:R-:W-:Y:S01]  /*0f00*/  MOV R14, 0x3f800000 ;  /* 0x3f800000000e7802 */ /* 0x000fe20000000f00 */
[----:B------:R-:W-:Y:S01]  /*0f10*/  UIADD3 UR5, UPT, UPT, UR7, 0x400, URZ ;  /* 0x0000040007057890 */ /* 0x000fe2000fffe0ff */
[----:B------:R-:W-:Y:S01]  /*0f20*/  STS [R8], R21 ;  /* 0x0000001508007388 */ /* 0x000fe20000000800 */
[----:B------:R-:W-:Y:S01]  /*0f30*/  UIADD3 UR7, UPT, UPT, UR7, 0x300, URZ ;  /* 0x0000030007077890 */ /* 0x000fe2000fffe0ff */
[----:B------:R-:W-:Y:S01]  /*0f40*/  BSSY.RECONVERGENT B0, `(.L_x_34) ;  /* 0x0000023000007945 */ /* 0x000fe20003800200 */
[----:B0-----:R-:W-:Y:S02]  /*0f50*/  ULEA UR5, UR8, UR5, 0x18 ;  /* 0x0000000508057291 */ /* 0x001fe4000f8ec0ff */
[----:B------:R-:W-:-:S04]  /*0f60*/  ULEA UR7, UR8, UR7, 0x18 ;  /* 0x0000000708077291 */ /* 0x000fc8000f8ec0ff */
[C---:B------:R-:W-:Y:S02]  /*0f70*/  LEA R12, R0.reuse, UR5, 0x2 ;  /* 0x00000005000c7c11 */ /* 0x040fe4000f8e10ff */
[----:B------:R-:W-:-:S03]  /*0f80*/  LEA R9, R0, UR7, 0x2 ;  /* 0x0000000700097c11 */ /* 0x000fc6000f8e10ff */
[----:B------:R-:W-:Y:S04]  /*0f90*/  STS [R12], R21 ;  /* 0x000000150c007388 */ /* 0x000fe80000000800 */
[----:B------:R-:W-:Y:S04]  /*0fa0*/  STS [R9], R14 ;  /* 0x0000000e09007388 */ /* 0x000fe80000000800 */
[----:B--2---:R-:W-:Y:S01]  /*0fb0*/  @!P0 STS [R6], R11 ;  /* 0x0000000b06008388 */ /* 0x004fe20000000800 */
[----:B------:R-:W-:Y:S06]  /*0fc0*/  BAR.SYNC.DEFER_BLOCKING 0x0 ;  /* 0x0000000000007b1d */ /* 0x000fec0000010000 */
[----:B------:R-:W-:Y:S04]  /*0fd0*/  LDS R13, [R12] ;  /* 0x000000000c0d7984 */ /* 0x000fe80000000800 */
[----:B------:R-:W0:Y:S02]  /*0fe0*/  LDS R10, [R2] ;  /* 0x00000000020a7984 */ /* 0x000e240000000800 */
[----:B0-----:R-:W-:-:S13]  /*0ff0*/  FSETP.GT.AND P0, PT, R10, R13, PT ;  /* 0x0000000d0a00720b */ /* 0x001fda0003f04000 */
[----:B------:R-:W-:Y:S05]  /*1000*/  @!P0 BRA `(.L_x_35) ;  /* 0x00000000002c8947 */ /* 0x000fea0003800000 */
[----:B------:R-:W-:Y:S01]  /*1010*/  FADD R10, -R10, R13 ;  /* 0x0000000d0a0a7221 */ /* 0x000fe20000000100 */
        /* <DEDUP_REMOVED lines=10> */
.L_x_35:
[----:B------:R-:W-:Y:S01]  /*10c0*/  FADD R10, R10, -R13 ;  /* 0x8000000d0a0a7221 */ /* 0x000fe20000000000 */
[----:B------:R-:W-:Y:S03]  /*10d0*/  LDS R9, [R9] ;  /* 0x0000000009097984 */ /* 0x000fe60000000800 */
[----:B------:R-:W-:Y:S01]  /*10e0*/  FMUL R10, R10, 1.4426950216293334961 ;  /* 0x3fb8aa3b0a0a7820 */ /* 0x000fe20000400000 */
[----:B------:R-:W0:Y:S04]  /*10f0*/  LDS R11, [R3] ;  /* 0x00000000030b7984 */ /* 0x000e280000000800 */
[----:B------:R-:W-:-:S13]  /*1100*/  FSETP.GEU.AND P0, PT, R10, -126, PT ;  /* 0xc2fc00000a00780b */ /* 0x000fda0003f0e000 */
[----:B------:R-:W-:-:S04]  /*1110*/  @!P0 FMUL R10, R10, 0.5 ;  /* 0x3f0000000a0a8820 */ /* 0x000fc80000400000 */
[----:B------:R-:W1:Y:S02]  /*1120*/  MUFU.EX2 R12, R10 ;  /* 0x0000000a000c7308 */ /* 0x000e640000000800 */
[----:B-1----:R-:W-:-:S04]  /*1130*/  @!P0 FMUL R12, R12, R12 ;  /* 0x0000000c0c0c8220 */ /* 0x002fc80000400000 */
[----:B0-----:R-:W-:-:S05]  /*1140*/  FFMA R12, R12, R11, R9 ;  /* 0x0000000b0c0c7223 */ /* 0x001fca0000000009 */
[----:B------:R0:W-:Y:S04]  /*1150*/  STS [R3], R12 ;  /* 0x0000000c03007388 */ /* 0x0001e80000000800 */
[----:B------:R0:W-:Y:S02]  /*1160*/  STS [R2], R13 ;  /* 0x0000000d02007388 */ /* 0x0001e40000000800 */
.L_x_36:
[----:B------:R-:W-:Y:S05]  /*1170*/  BSYNC.RECONVERGENT B0 ;  /* 0x0000000000007941 */ /* 0x000fea0003800200 */
.L_x_34:
[----:B------:R-:W-:Y:S01]  /*1180*/  BAR.SYNC.DEFER_BLOCKING 0x0 ;  /* 0x0000000000007b1d */ /* 0x000fe20000010000 */
[----:B------:R-:W-:-:S07]  /*1190*/  ISETP.NE.AND P1, PT, RZ, UR4, PT ;  /* 0x00000004ff007c0c */ /* 0x000fce000bf25270 */
[----:B------:R-:W2:Y:S01]  /*11a0*/  S2UR UR7, SR_CgaCtaId ;  /* 0x00000000000779c3 */ /* 0x000ea20000008800 */
[----:B------:R-:W-:Y:S01]  /*11b0*/  UMOV UR5, 0x400 ;  /* 0x0000040000057882 */ /* 0x000fe20000000000 */
[----:B------:R-:W-:Y:S04]  /*11c0*/  LDS R9, [R8] ;  /* 0x0000000008097984 */ /* 0x000fe80000000800 */
[----:B-1----:R-:W1:Y:S01]  /*11d0*/  LDS R10, [R2] ;  /* 0x00000000020a7984 */ /* 0x002e620000000800 */
[----:B--2---:R-:W-:-:S06]  /*11e0*/  ULEA UR5, UR7, UR5, 0x18 ;  /* 0x0000000507057291 */ /* 0x004fcc000f8ec0ff */
[----:B------:R-:W-:Y:S01]  /*11f0*/  LEA R15, R0, UR5, 0x2 ;  /* 0x00000005000f7c11 */ /* 0x000fe2000f8e10ff */
[----:B-1----:R-:W-:-:S04]  /*1200*/  FADD R9, R9, -R10 ;  /* 0x8000000a09097221 */ /* 0x002fc80000000000 */
[----:B------:R-:W-:-:S05]  /*1210*/  FMUL R9, R9, 1.4426950216293334961 ;  /* 0x3fb8aa3b09097820 */ /* 0x000fca0000400000 */
[----:B------:R-:W-:-:S13]  /*1220*/  FSETP.GEU.AND P0, PT, R9, -126, PT ;  /* 0xc2fc00000900780b */ /* 0x000fda0003f0e000 */
[----:B------:R-:W-:-:S04]  /*1230*/  @!P0 FMUL R9, R9, 0.5 ;  /* 0x3f00000009098820 */ /* 0x000fc80000400000 */
[----:B------:R-:W1:Y:S02]  /*1240*/  MUFU.EX2 R11, R9 ;  /* 0x00000009000b7308 */ /* 0x000e640000000800 */
[----:B-1----:R-:W-:-:S05]  /*1250*/  @!P0 FMUL R11, R11, R11 ;  /* 0x0000000b0b0b8220 */ /* 0x002fca0000400000 */
[----:B------:R-:W-:Y:S01]  /*1260*/  STS [R8], R11 ;  /* 0x0000000b08007388 */ /* 0x000fe20000000800 */
[----:B------:R-:W-:Y:S06]  /*1270*/  BAR.SYNC.DEFER_BLOCKING 0x0 ;  /* 0x0000000000007b1d */ /* 0x000fec0000010000 */
[----:B------:R-:W-:Y:S04]  /*1280*/  @!P1 LDS R10, [R8] ;  /* 0x00000000080a9984 */ /* 0x000fe80000000800 */
[----:B0-----:R-:W0:Y:S02]  /*1290*/  @!P1 LDS R13, [R6] ;  /* 0x00000000060d9984 */ /* 0x001e240000000800 */
[----:B0-----:R-:W-:-:S05]  /*12a0*/  @!P1 FMUL R10, R10, R13 ;  /* 0x0000000d0a0a9220 */ /* 0x001fca0000400000 */
[----:B------:R0:W-:Y:S04]  /*12b0*/  @!P1 STS [R5], R10 ;  /* 0x0000000a05009388 */ /* 0x0001e80000000800 */
[----:B------:R0:W1:Y:S01]  /*12c0*/  @!P1 LDS R12, [R2] ;  /* 0x00000000020c9984 */ /* 0x0000620000000800 */
[----:B------:R-:W-:Y:S05]  /*12d0*/  @!P1 BRA `(.L_x_37) ;  /* 0x0000000000389947 */ /* 0x000fea0003800000 */
[----:B------:R-:W-:Y:S04]  /*12e0*/  LDS R9, [R15] ;  /* 0x000000000f097984 */ /* 0x000fe80000000800 */
[----:B-1----:R-:W1:Y:S04]  /*12f0*/  LDS R12, [R2] ;  /* 0x00000000020c7984 */ /* 0x002e680000000800 */
[----:B------:R-:W-:Y:S04]  /*1300*/  LDS R11, [R8] ;  /* 0x00000000080b7984 */ /* 0x000fe80000000800 */
[----:B------:R-:W2:Y:S04]  /*1310*/  LDS R14, [R6] ;  /* 0x00000000060e7984 */ /* 0x000ea80000000800 */
[----:B------:R-:W3:Y:S01]  /*1320*/  LDS R13, [R5] ;  /* 0x00000000050d7984 */ /* 0x000ee20000000800 */
[----:B-1----:R-:W-:-:S04]  /*1330*/  FADD R9, -R12, R9 ;  /* 0x000000090c097221 */ /* 0x002fc80000000100 */
[----:B------:R-:W-:Y:S01]  /*1340*/  FMUL R9, R9, 1.4426950216293334961 ;  /* 0x3fb8aa3b09097820 */ /* 0x000fe20000400000 */
[----:B--2---:R-:W-:-:S04]  /*1350*/  FMUL R11, R11, R14 ;  /* 0x0000000e0b0b7220 */ /* 0x004fc80000400000 */
[----:B------:R-:W-:-:S13]  /*1360*/  FSETP.GEU.AND P0, PT, R9, -126, PT ;  /* 0xc2fc00000900780b */ /* 0x000fda0003f0e000 */
[----:B------:R-:W-:-:S04]  /*1370*/  @!P0 FMUL R9, R9, 0.5 ;  /* 0x3f00000009098820 */ /* 0x000fc80000400000 */
[----:B0-----:R-:W0:Y:S02]  /*1380*/  MUFU.EX2 R10, R9 ;  /* 0x00000009000a7308 */ /* 0x001e240000000800 */
[----:B0-----:R-:W-:-:S04]  /*1390*/  @!P0 FMUL R10, R10, R10 ;  /* 0x0000000a0a0a8220 */ /* 0x001fc80000400000 */
[----:B---3--:R-:W-:-:S05]  /*13a0*/  FFMA R10, R10, R13, R11 ;  /* 0x0000000d0a0a7223 */ /* 0x008fca000000000b */
[----:B------:R2:W-:Y:S02]  /*13b0*/  STS [R5], R10 ;  /* 0x0000000a05007388 */ /* 0x0005e40000000800 */
.L_x_37:
[----:B------:R-:W3:Y:S01]  /*13c0*/  LDCU UR5, c[0x0][0x398] ;  /* 0x00007300ff0577ac */ /* 0x000ee20008000800 */
[----:B-1----:R1:W-:Y:S01]  /*13d0*/  STS [R15], R12 ;  /* 0x0000000c0f007388 */ /* 0x0023e20000000800 */
[----:B------:R-:W-:-:S04]  /*13e0*/  UIADD3 UR4, UPT, UPT, UR4, 0x1, URZ ;  /* 0x0000000104047890 */ /* 0x000fc8000fffe0ff */
[----:B---3--:R-:W-:Y:S01]  /*13f0*/  UISETP.NE.AND UP0, UPT, UR4, UR5, UPT ;  /* 0x000000050400728c */ /* 0x008fe2000bf05270 */
[----:B------:R-:W-:Y:S08]  /*1400*/  BAR.SYNC.DEFER_BLOCKING 0x0 ;  /* 0x0000000000007b1d */ /* 0x000ff00000010000 */
[----:B------:R-:W-:Y:S05]  /*1410*/  BRA.U UP0, `(.L_x_38) ;  /* 0xffffffed00a87547 */ /* 0x000fea000b83ffff */
.L_x_28:
[----:B------:R-:W3:Y:S08]  /*1420*/  LDC R11, c[0x0][0x39c] ;  /* 0x0000e700ff0b7b82 */ /* 0x000ef00000000800 */
[----:B------:R-:W-:Y:S01]  /*1430*/  BAR.SYNC.DEFER_BLOCKING 0x0 ;  /* 0x0000000000007b1d */ /* 0x000fe20000010000 */
[----:B---3--:R-:W-:-:S13]  /*1440*/  ISETP.GE.AND P0, PT, R4, R11, PT ;  /* 0x0000000b0400720c */ /* 0x008fda0003f06270 */
[----:B------:R-:W-:Y:S05]  /*1450*/  @P0 EXIT ;  /* 0x000000000000094d */ /* 0x000fea0003800000 */
[----:B------:R-:W3:Y:S01]  /*1460*/  LDS R0, [R3] ;  /* 0x0000000003007984 */ /* 0x000ee20000000800 */
[----:B------:R-:W4:Y:S01]  /*1470*/  LDC.64 R6, c[0x0][0x3a0] ;  /* 0x0000e800ff067b82 */ /* 0x000f220000000a00 */
[----:B------:R-:W-:Y:S01]  /*1480*/  MOV R9, 0x3f800000 ;  /* 0x3f80000000097802 */ /* 0x000fe20000000f00 */
[----:B------:R-:W-:Y:S01]  /*1490*/  IMAD R11, R11, UR9, R4 ;  /* 0x000000090b0b7c24 */ /* 0x000fe2000f8e0204 */
[----:B0-2---:R-:W0:Y:S03]  /*14a0*/  LDS R5, [R5] ;  /* 0x0000000005057984 */ /* 0x005e260000000800 */
[----:B----4-:R-:W-:Y:S01]  /*14b0*/  IMAD.WIDE.U32 R6, R11, 0x4, R6 ;  /* 0x000000040b067825 */ /* 0x010fe200078e0006 */
[----:B---3--:R-:W-:-:S04]  /*14c0*/  FSETP.GEU.AND P0, PT, |R0|, 1.175494350822287508e-38, PT ;  /* 0x008000000000780b */ /* 0x008fc80003f0e200 */
[----:B------:R-:W-:-:S09]  /*14d0*/  FSEL R9, R9, 16777216, P0 ;  /* 0x4b80000009097808 */ /* 0x000fd20000000000 */
[----:B------:R-:W-:-:S06]  /*14e0*/  @!P0 FMUL R0, R0, 16777216 ;  /* 0x4b80000000008820 */ /* 0x000fcc0000400000 */
[----:B------:R-:W2:Y:S02]  /*14f0*/  MUFU.RCP R0, R0 ;  /* 0x0000000000007308 */ /* 0x000ea40000001000 */
[----:B--2---:R-:W-:-:S04]  /*1500*/  FMUL R2, R0, R9 ;  /* 0x0000000900027220 */ /* 0x004fc80000400000 */
[----:B0-----:R-:W-:-:S05]  /*1510*/  FMUL R3, R5, R2 ;  /* 0x0000000205037220 */ /* 0x001fca0000400000 */
[----:B------:R-:W-:Y:S01]  /*1520*/  STG.E desc[UR10][R6.64], R3 ;  /* 0x0000000306007986 */ /* 0x000fe2000c10190a */
[----:B------:R-:W-:Y:S05]  /*1530*/  EXIT ;  /* 0x000000000000794d */ /* 0x000fea0003800000 */
.L_x_39:
        /* <DEDUP_REMOVED lines=12> */
.L_x_87:


//--------------------- .text._Z16_attentionKernelILi128EEvPKfS1_S1_iiPf --------------------------
	.section	.text._Z16_attentionKernelILi128EEvPKfS1_S1_iiPf,"ax",@progbits
	.align	128
        .global         _Z16_attentionKernelILi128EEvPKfS1_S1_iiPf
        .type           _Z16_attentionKernelILi128EEvPKfS1_S1_iiPf,@function
        .size           _Z16_attentionKernelILi128EEvPKfS1_S1_iiPf,(.L_x_88 - _Z16_attentionKernelILi128EEvPKfS1_S1_iiPf)
        .other          _Z16_attentionKernelILi128EEvPKfS1_S1_iiPf,@"STO_CUDA_ENTRY STV_DEFAULT"
_Z16_attentionKernelILi128EEvPKfS1_S1_iiPf:
.text._Z16_attentionKernelILi128EEvPKfS1_S1_iiPf:
        /* <DEDUP_REMOVED lines=44> */
.L_x_50:
        /* <DEDUP_REMOVED lines=19> */
.L_x_43:
[----:B------:R-:W1:Y:S01]  /*03f0*/  LDC.64 R4, c[0x0][0x380] ;  /* 0x0000e000ff047b82 */ /* 0x000e620000000a00 */
[----:B0-----:R-:W-:-:S04]  /*0400*/  MOV R16, R18 ;  /* 0x0000001200107202 */ /* 0x001fc80000000f00 */
[----:B------:R-:W-:-:S03]  /*0410*/  ISETP.GE.U32.AND P2, PT, R17, R16, PT ;  /* 0x000000101100720c */ /* 0x000fc60003f46070 */
[----:B------:R-:W0:Y:S10]  /*0420*/  LDC.64 R2, c[0x0][0x388] ;  /* 0x0000e200ff027b82 */ /* 0x000e340000000a00 */
[----:B------:R-:W-:-:S02]  /*0430*/  @!P2 IADD3 R7, PT, PT, R19, -0x80, RZ ;  /* 0xffffff801307a810 */ /* 0x000fc40007ffe0ff */
[----:B------:R-:W-:-:S03]  /*0440*/  @!P2 IADD3 R9, PT, PT, R21, -0x80, RZ ;  /* 0xffffff801509a810 */ /* 0x000fc60007ffe0ff */
[----:B-1----:R-:W-:Y:S01]  /*0450*/  @!P2 IMAD.WIDE.U32 R4, R7, 0x4, R4 ;  /* 0x000000040704a825 */ /* 0x002fe200078e0004 */
[----:B------:R-:W-:Y:S01]  /*0460*/  ISETP.GT.U32.AND P1, PT, R0, 0x3f, PT ;  /* 0x0000003f0000780c */ /* 0x000fe20003f24070 */
[----:B------:R-:W1:Y:S04]  /*0470*/  LDC.64 R6, c[0x0][0x380] ;  /* 0x0000e000ff067b82 */ /* 0x000e680000000a00 */
[----:B------:R2:W3:Y:S01]  /*0480*/  @!P2 LDG.E.CONSTANT R4, desc[UR12][R4.64] ;  /* 0x0000000c0404a981 */ /* 0x0004e2000c1e9900 */
[----:B0-----:R-:W-:-:S03]  /*0490*/  @!P2 IMAD.WIDE.U32 R8, R9, 0x4, R2 ;  /* 0x000000040908a825 */ /* 0x001fc600078e0002 */
[----:B------:R-:W0:Y:S03]  /*04a0*/  LDC.64 R2, c[0x0][0x388] ;  /* 0x0000e200ff027b82 */ /* 0x000e260000000a00 */
[----:B------:R-:W3:Y:S01]  /*04b0*/  @!P2 LDG.E.CONSTANT R9, desc[UR12][R8.64] ;  /* 0x0000000c0809a981 */ /* 0x000ee2000c1e9900 */
[----:B--2---:R-:W-:Y:S01]  /*04c0*/  HFMA2 R5, -RZ, RZ, 0, 0 ;  /* 0x00000000ff057431 */ /* 0x004fe200000001ff */
[----:B------:R-:W-:-:S04]  /*04d0*/  IADD3 R23, PT, PT, R17, 0x80, RZ ;  /* 0x0000008011177810 */ /* 0x000fc80007ffe0ff */
[----:B------:R-:W-:Y:S02]  /*04e0*/  ISETP.GE.U32.AND P0, PT, R23, R16, PT ;  /* 0x000000101700720c */ /* 0x000fe40003f06070 */
[----:B------:R-:W-:-:S11]  /*04f0*/  ISETP.GT.U32.AND P6, PT, R0, 0x1f, PT ;  /* 0x0000001f0000780c */ /* 0x000fd60003fc4070 */
[----:B-1----:R-:W-:-:S04]  /*0500*/  @!P0 IMAD.WIDE.U32 R6, R19, 0x4, R6 ;  /* 0x0000000413068825 */ /* 0x002fc800078e0006 */
        /* <DEDUP_REMOVED lines=9> */
[----:B------:R-:W1:Y:S02]  /*05a0*/  @!P1 LDS R9, [R14] ;  /* 0x000000000e099984 */ /* 0x000e640000000800 */
        /* <DEDUP_REMOVED lines=28> */
[----:B------:R-:W-:Y:S01]  /*0770*/  MOV R9, RZ ;  /* 0x000000ff00097202 */ /* 0x000fe20000000f00 */
[----:B--2---:R-:W-:Y:S01]  /*0780*/  @!P0 FMUL R9, R6, R3 ;  /* 0x0000000306098220 */ /* 0x004fe20000400000 */
        /* <DEDUP_REMOVED lines=10> */
[----:B------:R-:W-:Y:S06]  /*0830*/  BAR.SYNC.DEFER_BLOCKING 0x0 ;  /* 0x0000000000007b1d */ /* 0x000fec0000010000 */
        /* <DEDUP_REMOVED lines=51> */
.L_x_42:
        /* <DEDUP_REMOVED lines=17> */
.L_x_45:
[----:B------:R-:W-:Y:S05]  /*0c80*/  BSYNC.RECONVERGENT B0 ;  /* 0x0000000000007941 */ /* 0x000fea0003800200 */
.L_x_44:
        /* <DEDUP_REMOVED lines=49> */
.L_x_41:
[----:B------:R-:W-:-:S13]  /*0fa0*/  ISETP.GE.AND P0, PT, R11, R16, PT ;  /* 0x000000100b00720c */ /* 0x000fda0003f06270 */
[----:B------:R-:W0:Y:S01]  /*0fb0*/  @!P0 LDC.64 R2, c[0x0][0x390] ;  /* 0x0000e400ff028b82 */ /* 0x000e220000000a00 */
[----:B------:R-:W-:-:S04]  /*0fc0*/  @!P0 IMAD R5, R16, UR4, R11 ;  /* 0x0000000410058c24 */ /* 0x000fc8000f8e020b */
[----:B0-----:R-:W-:-:S05]  /*0fd0*/  @!P0 IMAD.WIDE R2, R5, 0x4, R2 ;  /* 0x0000000405028825 */ /* 0x001fca00078e0202 */
[----:B------:R0:W2:Y:S01]  /*0fe0*/  @!P0 LDG.E.CONSTANT R6, desc[UR12][R2.64] ;  /* 0x0000000c02068981 */ /* 0x0000a2000c1e9900 */
[----:B------:R-:W1:Y:S01]  /*0ff0*/  S2UR UR8, SR_CgaCtaId ;  /* 0x00000000000879c3 */ /* 0x000e620000008800 */
[----:B------:R-:W-:Y:S01]  /*1000*/  UMOV UR7, 0x400 ;  /* 0x0000040000077882 */ /* 0x000fe20000000000 */
[----:B------:R-:W-:Y:S01]  /*1010*/  MOV R7, 0x3f800000 ;  /* 0x3f80000000077802 */ /* 0x000fe20000000f00 */
[----:B------:R-:W-:Y:S01]  /*1020*/  UIADD3 UR5, UPT, UPT, UR7, 0x800, URZ ;  /* 0x0000080007057890 */ /* 0x000fe2000fffe0ff */
[----:B------:R-:W-:Y:S01]  /*1030*/  STS [R15], R20 ;  /* 0x000000140f007388 */ /* 0x000fe20000000800 */
[----:B------:R-:W-:Y:S01]  /*1040*/  UIADD3 UR7, UPT, UPT, UR7, 0x600, URZ ;  /* 0x0000060007077890 */ /* 0x000fe2000fffe0ff */
[----:B------:R-:W-:Y:S01]  /*1050*/  BSSY.RECONVERGENT B0, `(.L_x_46) ;  /* 0x0000028000007945 */ /* 0x000fe20003800200 */
[----:B------:R-:W-:Y:S01]  /*1060*/  UMOV UR9, 0x400 ;  /* 0x0000040000097882 */ /* 0x000fe20000000000 */
[----:B------:R-:W3:Y:S01]  /*1070*/  S2UR UR10, SR_CgaCtaId ;  /* 0x00000000000a79c3 */ /* 0x000ee20000008800 */
[----:B------:R-:W-:-:S02]  /*1080*/  UIADD3 UR11, UPT, UPT, UR9, 0x200, URZ ;  /* 0x00000200090b7890 */ /* 0x000fc4000fffe0ff */
[----:B-1----:R-:W-:Y:S02]  /*1090*/  ULEA UR5, UR8, UR5, 0x18 ;  /* 0x0000000508057291 */ /* 0x002fe4000f8ec0ff */
[----:B------:R-:W-:-:S04]  /*10a0*/  ULEA UR7, UR8, UR7, 0x18 ;  /* 0x0000000708077291 */ /* 0x000fc8000f8ec0ff */
[C---:B0-----:R-:W-:Y:S02]  /*10b0*/  LEA R3, R0.reuse, UR5, 0x2 ;  /* 0x0000000500037c11 */ /* 0x041fe4000f8e10ff */
[C---:B------:R-:W-:Y:S01]  /*10c0*/  LEA R4, R0.reuse, UR7, 0x2 ;  /* 0x0000000700047c11 */ /* 0x040fe2000f8e10ff */
[----:B---3--:R-:W-:Y:S02]  /*10d0*/  ULEA UR11, UR10, UR11, 0x18 ;  /* 0x0000000b0a0b7291 */ /* 0x008fe4000f8ec0ff */
[----:B------:R-:W-:Y:S04]  /*10e0*/  STS [R3], R20 ;  /* 0x0000001403007388 */ /* 0x000fe80000000800 */
[----:B------:R-:W-:Y:S01]  /*10f0*/  STS [R4], R7 ;  /* 0x0000000704007388 */ /* 0x000fe20000000800 */
[----:B------:R-:W-:-:S03]  /*1100*/  LEA R2, R0, UR11, 0x2 ;  /* 0x0000000b00027c11 */ /* 0x000fc6000f8e10ff */
        /* <DEDUP_REMOVED lines=15> */
[----:B------:R1:W-:Y:S01]  /*1200*/  STS [R10], R3 ;  /* 0x000000030a007388 */ /* 0x0003e20000000800 */
[----:B------:R-:W-:Y:S05]  /*1210*/  BRA `(.L_x_48) ;  /* 0x00000000002c7947 */ /* 0x000fea0003800000 */
.L_x_47:
        /* <DEDUP_REMOVED lines=11> */
.L_x_48:
[----:B------:R-:W-:Y:S05]  /*12d0*/  BSYNC.RECONVERGENT B0 ;  /* 0x0000000000007941 */ /* 0x000fea0003800200 */
.L_x_46:
[----:B------:R-:W-:Y:S01]  /*12e0*/  BAR.SYNC.DEFER_BLOCKING 0x0 ;  /* 0x0000000000007b1d */ /* 0x000fe20000010000 */
[----:B------:R-:W-:Y:S01]  /*12f0*/  ISETP.NE.AND P1, PT, RZ, UR4, PT ;  /* 0x00000004ff007c0c */ /* 0x000fe2000bf25270 */
[----:B------:R-:W-:-:S06]  /*1300*/  ULEA UR9, UR10, UR9, 0x18 ;  /* 0x000000090a097291 */ /* 0x000fcc000f8ec0ff */
[----:B------:R-:W-:Y:S01]  /*1310*/  LEA R9, R0, UR9, 0x2 ;  /* 0x0000000900097c11 */ /* 0x000fe2000f8e10ff */
        /* <DEDUP_REMOVED lines=16> */
[----:B-1----:R-:W-:Y:S04]  /*1420*/  LDS R6, [R2] ;  /* 0x0000000002067984 */ /* 0x002fe80000000800 */
[----:B------:R-:W1:Y:S04]  /*1430*/  LDS R3, [R9] ;  /* 0x0000000009037984 */ /* 0x000e680000000800 */
[----:B0-----:R-:W-:Y:S04]  /*1440*/  LDS R5, [R15] ;  /* 0x000000000f057984 */ /* 0x001fe80000000800 */
[----:B------:R-:W0:Y:S04]  /*1450*/  LDS R8, [R13] ;  /* 0x000000000d087984 */ /* 0x000e280000000800 */
[----:B------:R-:W2:Y:S01]  /*1460*/  LDS R7, [R12] ;  /* 0x000000000c077984 */ /* 0x000ea20000000800 */
[----:B-1----:R-:W-:-:S04]  /*1470*/  FADD R3, -R6, R3 ;  /* 0x0000000306037221 */ /* 0x002fc80000000100 */
[----:B------:R-:W-:Y:S01]  /*1480*/  FMUL R3, R3, 1.4426950216293334961 ;  /* 0x3fb8aa3b03037820 */ /* 0x000fe20000400000 */
[----:B0-----:R-:W-:-:S04]  /*1490*/  FMUL R5, R5, R8 ;  /* 0x0000000805057220 */ /* 0x001fc80000400000 */
[----:B------:R-:W-:-:S13]  /*14a0*/  FSETP.GEU.AND P0, PT, R3, -126, PT ;  /* 0xc2fc00000300780b */ /* 0x000fda0003f0e000 */
[----:B------:R-:W-:-:S04]  /*14b0*/  @!P0 FMUL R3, R3, 0.5 ;  /* 0x3f00000003038820 */ /* 0x000fc80000400000 */
[----:B------:R-:W0:Y:S02]  /*14c0*/  MUFU.EX2 R4, R3 ;  /* 0x0000000300047308 */ /* 0x000e240000000800 */
[----:B0-----:R-:W-:-:S04]  /*14d0*/  @!P0 FMUL R4, R4, R4 ;  /* 0x0000000404048220 */ /* 0x001fc80000400000 */
[----:B--2---:R-:W-:-:S05]  /*14e0*/  FFMA R5, R4, R7, R5 ;  /* 0x0000000704057223 */ /* 0x004fca0000000005 */
[----:B------:R2:W-:Y:S02]  /*14f0*/  STS [R12], R5 ;  /* 0x000000050c007388 */ /* 0x0005e40000000800 */
.L_x_49:
[----:B------:R-:W3:Y:S01]  /*1500*/  LDCU UR5, c[0x0][0x398] ;  /* 0x00007300ff0577ac */ /* 0x000ee20008000800 */
[----:B-1----:R1:W-:Y:S01]  /*1510*/  STS [R9], R6 ;  /* 0x0000000609007388 */ /* 0x0023e20000000800 */
[----:B------:R-:W-:-:S04]  /*1520*/  UIADD3 UR4, UPT, UPT, UR4, 0x1, URZ ;  /* 0x0000000104047890 */ /* 0x000fc8000fffe0ff */
[----:B---3--:R-:W-:Y:S01]  /*1530*/  UISETP.NE.AND UP0, UPT, UR4, UR5, UPT ;  /* 0x000000050400728c */ /* 0x008fe2000bf05270 */
[----:B------:R-:W-:Y:S08]  /*1540*/  BAR.SYNC.DEFER_BLOCKING 0x0 ;  /* 0x0000000000007b1d */ /* 0x000ff00000010000 */
[----:B------:R-:W-:Y:S05]  /*1550*/  BRA.U UP0, `(.L_x_50) ;  /* 0xffffffed00587547 */ /* 0x000fea000b83ffff */
.L_x_40:
[----:B------:R-:W3:Y:S08]  /*1560*/  LDC R4, c[0x0][0x39c] ;  /* 0x0000e700ff047b82 */ /* 0x000ef00000000800 */
[----:B------:R-:W-:Y:S01]  /*1570*/  BAR.SYNC.DEFER_BLOCKING 0x0 ;  /* 0x0000000000007b1d */ /* 0x000fe20000010000 */
[----:B---3--:R-:W-:-:S13]  /*1580*/  ISETP.GE.AND P0, PT, R11, R4, PT ;  /* 0x000000040b00720c */ /* 0x008fda0003f06270 */
[----:B------:R-:W-:Y:S05]  /*1590*/  @P0 EXIT ;  /* 0x000000000000094d */ /* 0x000fea0003800000 */
[----:B------:R-:W3:Y:S01]  /*15a0*/  LDS R0, [R10] ;  /* 0x000000000a007984 */ /* 0x000ee20000000800 */
[----:B0-----:R-:W0:Y:S01]  /*15b0*/  LDC.64 R2, c[0x0][0x3a0] ;  /* 0x0000e800ff027b82 */ /* 0x001e220000000a00 */
[----:B--2---:R-:W-:Y:S01]  /*15c0*/  MOV R5, 0x3f800000 ;  /* 0x3f80000000057802 */ /* 0x004fe20000000f00 */
[----:B------:R-:W-:Y:S01]  /*15d0*/  IMAD R11, R4, UR14, R11 ;  /* 0x0000000e040b7c24 */ /* 0x000fe2000f8e020b */
[----:B------:R-:W2:Y:S03]  /*15e0*/  LDS R12, [R12] ;  /* 0x000000000c0c7984 */ /* 0x000ea60000000800 */
[----:B0-----:R-:W-:Y:S01]  /*15f0*/  IMAD.WIDE.U32 R2, R11, 0x4, R2 ;  /* 0x000000040b027825 */ /* 0x001fe200078e0002 */
[----:B---3--:R-:W-:-:S04]  /*1600*/  FSETP.GEU.AND P0, PT, |R0|, 1.175494350822287508e-38, PT ;  /* 0x008000000000780b */ /* 0x008fc80003f0e200 */
[----:B------:R-:W-:-:S09]  /*1610*/  FSEL R5, R5, 16777216, P0 ;  /* 0x4b80000005057808 */ /* 0x000fd20000000000 */
[----:B------:R-:W-:-:S06]  /*1620*/  @!P0 FMUL R0, R0, 16777216 ;  /* 0x4b80000000008820 */ /* 0x000fcc0000400000 */
[----:B------:R-:W0:Y:S02]  /*1630*/  MUFU.RCP R0, R0 ;  /* 0x0000000000007308 */ /* 0x000e240000001000 */
[----:B0-----:R-:W-:-:S04]  /*1640*/  FMUL R5, R0, R5 ;  /* 0x0000000500057220 */ /* 0x001fc80000400000 */
[----:B--2---:R-:W-:-:S05]  /*1650*/  FMUL R5, R12, R5 ;  /* 0x000000050c057220 */ /* 0x004fca0000400000 */
[----:B------:R-:W-:Y:S01]  /*1660*/  STG.E desc[UR12][R2.64], R5 ;  /* 0x0000000502007986 */ /* 0x000fe2000c10190c */
[----:B------:R-:W-:Y:S05]  /*1670*/  EXIT ;  /* 0x000000000000794d */ /* 0x000fea0003800000 */
.L_x_51:
        /* <DEDUP_REMOVED lines=16> */
.L_x_88:


//--------------------- .text._Z16_attentionKernelILi256EEvPKfS1_S1_iiPf --------------------------
	.section	.text._Z16_attentionKernelILi256EEvPKfS1_S1_iiPf,"ax",@progbits
	.align	128
        .global         _Z16_attentionKernelILi256EEvPKfS1_S1_iiPf
        .type           _Z16_attentionKernelILi256EEvPKfS1_S1_iiPf,@function
        .size           _Z16_attentionKernelILi256EEvPKfS1_S1_iiPf,(.L_x_89 - _Z16_attentionKernelILi256EEvPKfS1_S1_iiPf)
        .other          _Z16_attentionKernelILi256EEvPKfS1_S1_iiPf,@"STO_CUDA_ENTRY STV_DEFAULT"
_Z16_attentionKernelILi256EEvPKfS1_S1_iiPf:
.text._Z16_attentionKernelILi256EEvPKfS1_S1_iiPf:
        /* <DEDUP_REMOVED lines=32> */
[----:B------:R-:W-:Y:S02]  /*0200*/  ULEA UR5, UR8, UR5, 0x18 ;  /* 0x0000000508057291 */ /* 0x000fe4000f8ec0ff */
[----:B------:R-:W-:-:S02]  /*0210*/  ULEA UR6, UR8, UR6, 0x18 ;  /* 0x0000000608067291 */ /* 0x000fc4000f8ec0ff */
[----:B------:R-:W-:Y:S02]  /*0220*/  ULEA UR7, UR8, UR7, 0x18 ;  /* 0x0000000708077291 */ /* 0x000fe4000f8ec0ff */
[----:B------:R-:W-:Y:S01]  /*0230*/  ULEA UR4, UR8, UR4, 0x18 ;  /* 0x0000000408047291 */ /* 0x000fe2000f8ec0ff */
[C---:B------:R-:W-:Y:S02]  /*0240*/  LEA R12, R0.reuse, UR5, 0x2 ;  /* 0x00000005000c7c11 */ /* 0x040fe4000f8e10ff */
[C---:B------:R-:W-:Y:S02]  /*0250*/  LEA R13, R0.reuse, UR6, 0x2 ;  /* 0x00000006000d7c11 */ /* 0x040fe4000f8e10ff */
[C---:B------:R-:W-:Y:S02]  /*0260*/  LEA R14, R0.reuse, UR7, 0x2 ;  /* 0x00000007000e7c11 */ /* 0x040fe4000f8e10ff */
[----:B------:R-:W-:Y:S01]  /*0270*/  LEA R15, R0, UR4, 0x2 ;  /* 0x00000004000f7c11 */ /* 0x000fe2000f8e10ff */
[----:B------:R-:W-:Y:S01]  /*0280*/  UMOV UR4, URZ ;  /* 0x000000ff00047c82 */ /* 0x000fe20008000000 */
[C---:B0-----:R-:W-:Y:S01]  /*0290*/  IADD3 R2, PT, PT, R11.reuse, 0xff, RZ ;  /* 0x000000ff0b027810 */ /* 0x041fe20007ffe0ff */
[----:B------:R-:W-:-:S03]  /*02a0*/  IMAD R11, R11, UR9, R0 ;  /* 0x000000090b0b7c24 */ /* 0x000fc6000f8e0200 */
[----:B------:R-:W-:-:S04]  /*02b0*/  SHF.R.S32.HI R3, RZ, 0x1f, R2 ;  /* 0x0000001fff037819 */ /* 0x000fc80000011402 */
[----:B------:R-:W-:-:S04]  /*02c0*/  LEA.HI R3, R3, R2, RZ, 0x8 ;  /* 0x0000000203037211 */ /* 0x000fc800078f40ff */
[----:B------:R-:W-:-:S04]  /*02d0*/  SHF.R.S32.HI R3, RZ, 0x8, R3 ;  /* 0x00000008ff037819 */ /* 0x000fc80000011403 */
[----:B------:R-:W-:-:S05]  /*02e0*/  VIMNMX R3, PT, PT, R3, 0x1, !PT ;  /* 0x0000000103037848 */ /* 0x000fca0007fe0100 */
[----:B------:R-:W-:-:S07]  /*02f0*/  IMAD.MOV R16, RZ, RZ, -R3 ;  /* 0x000000ffff107224 */ /* 0x000fce00078e0a03 */
.L_x_61:
[----:B0-----:R-:W0:Y:S01]  /*0300*/  LDCU UR5, c[0x0][0x39c] ;  /* 0x00007380ff0577ac */ /* 0x001e220008000800 */
[----:B-1----:R1:W-:Y:S01]  /*0310*/  STS [R12], RZ ;  /* 0x000000ff0c007388 */ /* 0x0023e20000000800 */
[----:B------:R-:W-:Y:S01]  /*0320*/  HFMA2 R25, -RZ, RZ, 0, 0 ;  /* 0x00000000ff197431 */ /* 0x000fe200000001ff */
[----:B0-----:R-:W-:-:S04]  /*0330*/  MOV R18, UR5 ;  /* 0x0000000500127c02 */ /* 0x001fc80008000f00 */
[----:B------:R-:W-:-:S13]  /*0340*/  ISETP.GE.AND P0, PT, R18, 0x1, PT ;  /* 0x000000011200780c */ /* 0x000fda0003f06270 */
[----:B-12---:R-:W-:Y:S05]  /*0350*/  @!P0 BRA `(.L_x_53) ;  /* 0x0000000400448947 */ /* 0x006fea0003800000 */
[----:B------:R-:W0:Y:S01]  /*0360*/  S2UR UR6, SR_CgaCtaId ;  /* 0x00000000000679c3 */ /* 0x000e220000008800 */
[----:B------:R-:W-:Y:S01]  /*0370*/  UMOV UR5, 0x400 ;  /* 0x0000040000057882 */ /* 0x000fe20000000000 */
[----:B------:R-:W-:Y:S01]  /*0380*/  IMAD R23, R18, UR4, R0 ;  /* 0x0000000412177c24 */ /* 0x000fe2000f8e0200 */
[----:B------:R-:W-:Y:S01]  /*0390*/  MOV R17, R0 ;  /* 0x0000000000117202 */ /* 0x000fe20000000f00 */
[----:B------:R-:W-:Y:S01]  /*03a0*/  IMAD.MOV.U32 R25, RZ, RZ, RZ ;  /* 0x000000ffff197224 */ /* 0x000fe200078e00ff */
[----:B------:R-:W-:Y:S01]  /*03b0*/  MOV R21, R11 ;  /* 0x0000000b00157202 */ /* 0x000fe20000000f00 */
[----:B------:R-:W-:Y:S01]  /*03c0*/  IMAD.MOV.U32 R20, RZ, RZ, R16 ;  /* 0x000000ffff147224 */ /* 0x000fe200078e0010 */
[----:B0-----:R-:W-:-:S06]  /*03d0*/  ULEA UR5, UR6, UR5, 0x18 ;  /* 0x0000000506057291 */ /* 0x001fcc000f8ec0ff */
[----:B------:R-:W-:-:S07]  /*03e0*/  MOV R19, UR5 ;  /* 0x0000000500137c02 */ /* 0x000fce0008000f00 */
.L_x_54:
[----:B------:R-:W0:Y:S08]  /*03f0*/  LDC R18, c[0x0][0x39c] ;  /* 0x0000e700ff127b82 */ /* 0x000e300000000800 */
[----:B------:R-:W1:Y:S08]  /*0400*/  LDC.64 R4, c[0x0][0x380] ;  /* 0x0000e000ff047b82 */ /* 0x000e700000000a00 */
[----:B------:R-:W2:Y:S01]  /*0410*/  LDC.64 R2, c[0x0][0x388] ;  /* 0x0000e200ff027b82 */ /* 0x000ea20000000a00 */
[----:B0-----:R-:W-:-:S13]  /*0420*/  ISETP.GE.U32.AND P0, PT, R17, R18, PT ;  /* 0x000000121100720c */ /* 0x001fda0003f06070 */
[----:B-1----:R-:W-:-:S04]  /*0430*/  @!P0 IMAD.WIDE.U32 R4, R21, 0x4, R4 ;  /* 0x0000000415048825 */ /* 0x002fc800078e0004 */
[C---:B--2---:R-:W-:Y:S02]  /*0440*/  @!P0 IMAD.WIDE.U32 R2, R23.reuse, 0x4, R2 ;  /* 0x0000000417028825 */ /* 0x044fe400078e0002 */
[----:B------:R0:W2:Y:S04]  /*0450*/  @!P0 LDG.E.CONSTANT R4, desc[UR10][R4.64] ;  /* 0x0000000a04048981 */ /* 0x0000a8000c1e9900 */
[----:B------:R-:W2:Y:S01]  /*0460*/  @!P0 LDG.E.CONSTANT R3, desc[UR10][R2.64] ;  /* 0x0000000a02038981 */ /* 0x000ea2000c1e9900 */
[----:B------:R-:W-:Y:S01]  /*0470*/  MOV R22, RZ ;  /* 0x000000ff00167202 */ /* 0x000fe20000000f00 */
[----:B------:R-:W-:Y:S01]  /*0480*/  VIADD R20, R20, 0x1 ;  /* 0x0000000114147836 */ /* 0x000fe20000000000 */
[C---:B------:R-:W-:Y:S01]  /*0490*/  ISETP.GT.U32.AND P1, PT, R0.reuse, 0x7f, PT ;  /* 0x0000007f0000780c */ /* 0x040fe20003f24070 */
[----:B------:R-:W-:Y:S01]  /*04a0*/  VIADD R23, R23, 0x100 ;  /* 0x0000010017177836 */ /* 0x000fe20000000000 */
[----:B------:R-:W-:-:S02]  /*04b0*/  ISETP.NE.AND P2, PT, R0, RZ, PT ;  /* 0x000000ff0000720c */ /* 0x000fc40003f45270 */
[----:B------:R-:W-:Y:S02]  /*04c0*/  IADD3 R17, PT, PT, R17, 0x100, RZ ;  /* 0x0000010011117810 */ /* 0x000fe40007ffe0ff */
[----:B------:R-:W-:-:S09]  /*04d0*/  IADD3 R21, PT, PT, R21, 0x100, RZ ;  /* 0x0000010015157810 */ /* 0x000fd20007ffe0ff */
[----:B0-----:R-:W0:Y:S01]  /*04e0*/  @!P2 S2R R5, SR_CgaCtaId ;  /* 0x000000000005a919 */ /* 0x001e220000008800 */
[----:B--2---:R-:W-:Y:S01]  /*04f0*/  @!P0 FMUL R22, R4, R3 ;  /* 0x0000000304168220 */ /* 0x004fe20000400000 */
[----:B------:R-:W-:-:S04]  /*0500*/  ISETP.GT.U32.AND P0, PT, R0, 0x3f, PT ;  /* 0x0000003f0000780c */ /* 0x000fc80003f04070 */
[----:B------:R-:W-:Y:S01]  /*0510*/  STS [R13], R22 ;  /* 0x000000160d007388 */ /* 0x000fe20000000800 */
[----:B------:R-:W-:Y:S06]  /*0520*/  BAR.SYNC.DEFER_BLOCKING 0x0 ;  /* 0x0000000000007b1d */ /* 0x000fec0000010000 */
[----:B------:R-:W-:Y:S04]  /*0530*/  @!P1 LDS R24, [R13+0x200] ;  /* 0x000200000d189984 */ /* 0x000fe80000000800 */
[----:B------:R-:W1:Y:S02]  /*0540*/  @!P1 LDS R27, [R13] ;  /* 0x000000000d1b9984 */ /* 0x000e640000000800 */
[----:B-1----:R-:W-:-:S05]  /*0550*/  @!P1 FADD R24, R24, R27 ;  /* 0x0000001b18189221 */ /* 0x002fca0000000000 */
[----:B------:R-:W-:Y:S01]  /*0560*/  @!P1 STS [R13], R24 ;  /* 0x000000180d009388 */ /* 0x000fe20000000800 */
[----:B------:R-:W-:Y:S01]  /*0570*/  BAR.SYNC.DEFER_BLOCKING 0x0 ;  /* 0x0000000000007b1d */ /* 0x000fe20000010000 */
[----:B------:R-:W-:-:S05]  /*0580*/  ISETP.GT.U32.AND P1, PT, R0, 0x1f, PT ;  /* 0x0000001f0000780c */ /* 0x000fca0003f24070 */
        /* <DEDUP_REMOVED lines=21> */
[----:B------:R1:W-:Y:S01]  /*06e0*/  @!P1 STS [R13], R2 ;  /* 0x000000020d009388 */ /* 0x0003e20000000800 */
[----:B------:R-:W-:Y:S01]  /*06f0*/  BAR.SYNC.DEFER_BLOCKING 0x0 ;  /* 0x0000000000007b1d */ /* 0x000fe20000010000 */
[----:B------:R-:W-:Y:S02]  /*0700*/  ISETP.GT.U32.AND P1, PT, R0, 0x1, PT ;  /* 0x000000010000780c */ /* 0x000fe40003f24070 */
[----:B-1----:R-:W-:-:S04]  /*0710*/  @!P2 MOV R2, 0x400 ;  /* 0x000004000002a802 */ /* 0x002fc80000000f00 */
[----:B0-----:R-:W-:Y:S01]  /*0720*/  @!P2 LEA R19, R5, R2, 0x18 ;  /* 0x000000020513a211 */ /* 0x001fe200078ec0ff */
        /* <DEDUP_REMOVED lines=16> */
[----:B------:R-:W0:Y:S02]  /*0830*/  LDS R4, [R19+0x2000] ;  /* 0x0020000013047984 */ /* 0x000e240000000800 */
[----:B0-----:R-:W-:Y:S01]  /*0840*/  FADD R25, R4, R25 ;  /* 0x0000001904197221 */ /* 0x001fe20000000000 */
[----:B------:R-:W-:Y:S06]  /*0850*/  BAR.SYNC.DEFER_BLOCKING 0x0 ;  /* 0x0000000000007b1d */ /* 0x000fec0000010000 */
[----:B------:R-:W-:Y:S05]  /*0860*/  @P0 BRA `(.L_x_54) ;  /* 0xfffffff800e00947 */ /* 0x000fea000383ffff */
.L_x_53:
[----:B------:R-:W0:Y:S01]  /*0870*/  S2UR UR6, SR_CgaCtaId ;  /* 0x00000000000679c3 */ /* 0x000e220000008800 */
[----:B------:R-:W-:Y:S01]  /*0880*/  UMOV UR5, 0x400 ;  /* 0x0000040000057882 */ /* 0x000fe20000000000 */
[----:B------:R-:W-:Y:S01]  /*0890*/  MOV R2, 0x3f800000 ;  /* 0x3f80000000027802 */ /* 0x000fe20000000f00 */
[----:B------:R-:W-:Y:S01]  /*08a0*/  UIADD3 UR5, UPT, UPT, UR5, 0x1000, URZ ;  /* 0x0000100005057890 */ /* 0x000fe2000fffe0ff */
[----:B------:R1:W-:Y:S01]  /*08b0*/  STS [R14], R25 ;  /* 0x000000190e007388 */ /* 0x0003e20000000800 */
[----:B------:R-:W-:Y:S01]  /*08c0*/  ISETP.GE.AND P0, PT, R9, R18, PT ;  /* 0x000000120900720c */ /* 0x000fe20003f06270 */
[----:B------:R-:W-:Y:S01]  /*08d0*/  BSSY.RECONVERGENT B0, `(.L_x_55) ;  /* 0x000000b000007945 */ /* 0x000fe20003800200 */
[----:B0-----:R-:W-:-:S06]  /*08e0*/  ULEA UR5, UR6, UR5, 0x18 ;  /* 0x0000000506057291 */ /* 0x001fcc000f8ec0ff */
[----:B------:R-:W-:-:S05]  /*08f0*/  LEA R4, R0, UR5, 0x2 ;  /* 0x0000000500047c11 */ /* 0x000fca000f8e10ff */
[----:B------:R1:W-:Y:S04]  /*0900*/  STS [R4], R25 ;  /* 0x0000001904007388 */ /* 0x0003e80000000800 */
[----:B------:R1:W-:Y:S01]  /*0910*/  STS [R15], R2 ;  /* 0x000000020f007388 */ /* 0x0003e20000000800 */
[----:B------:R-:W-:Y:S05]  /*0920*/  @P0 BRA `(.L_x_56) ;  /* 0x0000000000140947 */ /* 0x000fea0003800000 */
[----:B-1----:R-:W0:Y:S01]  /*0930*/  LDC.64 R2, c[0x0][0x390] ;  /* 0x0000e400ff027b82 */ /* 0x002e220000000a00 */
[----:B------:R-:W-:-:S04]  /*0940*/  IMAD R5, R18, UR4, R9 ;  /* 0x0000000412057c24 */ /* 0x000fc8000f8e0209 */
[----:B0-----:R-:W-:-:S06]  /*0950*/  IMAD.WIDE R2, R5, 0x4, R2 ;  /* 0x0000000405027825 */ /* 0x001fcc00078e0202 */
[----:B------:R-:W2:Y:S04]  /*0960*/  LDG.E.CONSTANT R3, desc[UR10][R2.64] ;  /* 0x0000000a02037981 */ /* 0x000ea8000c1e9900 */
[----:B--2---:R0:W-:Y:S02]  /*0970*/  STS [R12], R3 ;  /* 0x000000030c007388 */ /* 0x0041e40000000800 */
.L_x_56:
[----:B------:R-:W-:Y:S05]  /*0980*/  BSYNC.RECONVERGENT B0 ;  /* 0x0000000000007941 */ /* 0x000fea0003800200 */
.L_x_55:
[----:B------:R-:W-:Y:S06]  /*0990*/  BAR.SYNC.DEFER_BLOCKING 0x0 ;  /* 0x0000000000007b1d */ /* 0x000fec0000010000 */
[----:B------:R-:W-:Y:S01]  /*09a0*/  BSSY.RECONVERGENT B0, `(.L_x_57) ;  /* 0x000001b000007945 */ /* 0x000fe20003800200 */
[----:B0-----:R-:W-:Y:S04]  /*09b0*/  LDS R3, [R4] ;  /* 0x0000000004037984 */ /* 0x001fe80000000800 */
[----:B-1----:R-:W0:Y:S02]  /*09c0*/  LDS R2, [R7] ;  /* 0x0000000007027984 */ /* 0x002e240000000800 */
        /* <DEDUP_REMOVED lines=13> */
.L_x_58:
        /* <DEDUP_REMOVED lines=11> */
.L_x_59:
[----:B------:R-:W-:Y:S05]  /*0b50*/  BSYNC.RECONVERGENT B0 ;  /* 0x0000000000007941 */ /* 0x000fea0003800200 */
.L_x_57:
[----:B------:R-:W-:Y:S01]  /*0b60*/  BAR.SYNC.DEFER_BLOCKING 0x0 ;  /* 0x0000000000007b1d */ /* 0x000fe20000010000 */
[----:B------:R-:W-:-:S05]  /*0b70*/  ISETP.NE.AND P1, PT, RZ, UR4, PT ;  /* 0x00000004ff007c0c */ /* 0x000fca000bf25270 */
[----:B------:R-:W-:Y:S04]  /*0b80*/  LDS R2, [R14] ;  /* 0x000000000e027984 */ /* 0x000fe80000000800 */
[----:B01----:R-:W0:Y:S02]  /*0b90*/  LDS R3, [R7] ;  /* 0x0000000007037984 */ /* 0x003e240000000800 */
        /* <DEDUP_REMOVED lines=14> */
[----:B------:R-:W-:Y:S04]  /*0c80*/  LDS R2, [R6] ;  /* 0x0000000006027984 */ /* 0x000fe80000000800 */
[----:B-1----:R-:W1:Y:S04]  /*0c90*/  LDS R17, [R7] ;  /* 0x0000000007117984 */ /* 0x002e680000000800 */
[----:B------:R-:W-:Y:S04]  /*0ca0*/  LDS R4, [R14] ;  /* 0x000000000e047984 */ /* 0x000fe80000000800 */
[----:B0-----:R-:W0:Y:S04]  /*0cb0*/  LDS R5, [R12] ;  /* 0x000000000c057984 */ /* 0x001e280000000800 */
        /* <DEDUP_REMOVED lines=10> */
.L_x_60:
[----:B------:R-:W3:Y:S01]  /*0d60*/  LDCU UR5, c[0x0][0x398] ;  /* 0x00007300ff0577ac */ /* 0x000ee20008000800 */
[----:B-1----:R1:W-:Y:S01]  /*0d70*/  STS [R6], R17 ;  /* 0x0000001106007388 */ /* 0x0023e20000000800 */
[----:B------:R-:W-:-:S04]  /*0d80*/  UIADD3 UR4, UPT, UPT, UR4, 0x1, URZ ;  /* 0x0000000104047890 */ /* 0x000fc8000fffe0ff */
[----:B---3--:R-:W-:Y:S01]  /*0d90*/  UISETP.NE.AND UP0, UPT, UR4, UR5, UPT ;  /* 0x000000050400728c */ /* 0x008fe2000bf05270 */
[----:B------:R-:W-:Y:S08]  /*0da0*/  BAR.SYNC.DEFER_BLOCKING 0x0 ;  /* 0x0000000000007b1d */ /* 0x000ff00000010000 */
[----:B------:R-:W-:Y:S05]  /*0db0*/  BRA.U UP0, `(.L_x_61) ;  /* 0xfffffff500507547 */ /* 0x000fea000b83ffff */
.L_x_52:
[----:B------:R-:W3:Y:S08]  /*0dc0*/  LDC R4, c[0x0][0x39c] ;  /* 0x0000e700ff047b82 */ /* 0x000ef00000000800 */
[----:B------:R-:W-:Y:S01]  /*0dd0*/  BAR.SYNC.DEFER_BLOCKING 0x0 ;  /* 0x0000000000007b1d */ /* 0x000fe20000010000 */
[----:B---3--:R-:W-:-:S13]  /*0de0*/  ISETP.GE.AND P0, PT, R9, R4, PT ;  /* 0x000000040900720c */ /* 0x008fda0003f06270 */
[----:B------:R-:W-:Y:S05]  /*0df0*/  @P0 EXIT ;  /* 0x000000000000094d */ /* 0x000fea0003800000 */
[----:B------:R-:W3:Y:S01]  /*0e00*/  LDS R0, [R8] ;  /* 0x0000000008007984 */ /* 0x000ee20000000800 */
[----:B--2---:R-:W2:Y:S01]  /*0e10*/  LDC.64 R2, c[0x0][0x3a0] ;  /* 0x0000e800ff027b82 */ /* 0x004ea20000000a00 */
[----:B0-----:R-:W-:Y:S02]  /*0e20*/  HFMA2 R5, -RZ, RZ, 1.875, 0 ;  /* 0x3f800000ff057431 */ /* 0x001fe400000001ff */
[----:B------:R-:W-:Y:S01]  /*0e30*/  IMAD R9, R4, UR9, R9 ;  /* 0x0000000904097c24 */ /* 0x000fe2000f8e0209 */
[----:B------:R-:W0:Y:S03]  /*0e40*/  LDS R10, [R10] ;  /* 0x000000000a0a7984 */ /* 0x000e260000000800 */
[----:B--2---:R-:W-:Y:S01]  /*0e50*/  IMAD.WIDE.U32 R2, R9, 0x4, R2 ;  /* 0x0000000409027825 */ /* 0x004fe200078e0002 */
        /* <DEDUP_REMOVED lines=8> */
.L_x_62:
        /* <DEDUP_REMOVED lines=10> */
.L_x_89:


//--------------------- .text._Z16_attentionKernelILi512EEvPKfS1_S1_iiPf --------------------------
	.section	.text._Z16_attentionKernelILi512EEvPKfS1_S1_iiPf,"ax",@progbits
	.align	128
        .global         _Z16_attentionKernelILi512EEvPKfS1_S1_iiPf
        .type           _Z16_attentionKernelILi512EEvPKfS1_S1_iiPf,@function
        .size           _Z16_attentionKernelILi512EEvPKfS1_S1_iiPf,(.L_x_90 - _Z16_attentionKernelILi512EEvPKfS1_S1_iiPf)
        .other          _Z16_attentionKernelILi512EEvPKfS1_S1_iiPf,@"STO_CUDA_ENTRY STV_DEFAULT"
_Z16_attentionKernelILi512EEvPKfS1_S1_iiPf:
.text._Z16_attentionKernelILi512EEvPKfS1_S1_iiPf:
        /* <DEDUP_REMOVED lines=48> */
.L_x_72:
        /* <DEDUP_REMOVED lines=15> */
.L_x_65:
[----:B------:R-:W0:Y:S08]  /*03f0*/  LDC R18, c[0x0][0x39c] ;  /* 0x0000e700ff127b82 */ /* 0x000e300000000800 */
[----:B------:R-:W1:Y:S08]  /*0400*/  LDC.64 R4, c[0x0][0x380] ;  /* 0x0000e000ff047b82 */ /* 0x000e700000000a00 */
[----:B------:R-:W2:Y:S01]  /*0410*/  LDC.64 R2, c[0x0][0x388] ;  /* 0x0000e200ff027b82 */ /* 0x000ea20000000a00 */
[----:B0-----:R-:W-:-:S13]  /*0420*/  ISETP.GE.U32.AND P0, PT, R17, R18, PT ;  /* 0x000000121100720c */ /* 0x001fda0003f06070 */
[----:B-1----:R-:W-:-:S04]  /*0430*/  @!P0 IMAD.WIDE.U32 R4, R21, 0x4, R4 ;  /* 0x0000000415048825 */ /* 0x002fc800078e0004 */
[C---:B--2---:R-:W-:Y:S02]  /*0440*/  @!P0 IMAD.WIDE.U32 R2, R23.reuse, 0x4, R2 ;  /* 0x0000000417028825 */ /* 0x044fe400078e0002 */
[----:B------:R-:W2:Y:S04]  /*0450*/  @!P0 LDG.E.CONSTANT R4, desc[UR10][R4.64] ;  /* 0x0000000a04048981 */ /* 0x000ea8000c1e9900 */
[----:B------:R-:W2:Y:S01]  /*0460*/  @!P0 LDG.E.CONSTANT R3, desc[UR10][R2.64] ;  /* 0x0000000a02038981 */ /* 0x000ea2000c1e9900 */
[----:B------:R-:W-:Y:S01]  /*0470*/  MOV R22, RZ ;  /* 0x000000ff00167202 */ /* 0x000fe20000000f00 */
[----:B------:R-:W-:Y:S01]  /*0480*/  VIADD R20, R20, 0x1 ;  /* 0x0000000114147836 */ /* 0x000fe20000000000 */
[C---:B------:R-:W-:Y:S01]  /*0490*/  ISETP.GT.U32.AND P1, PT, R0.reuse, 0xff, PT ;  /* 0x000000ff0000780c */ /* 0x040fe20003f24070 */
[----:B------:R-:W-:Y:S01]  /*04a0*/  VIADD R23, R23, 0x200 ;  /* 0x0000020017177836 */ /* 0x000fe20000000000 */
[----:B------:R-:W-:-:S02]  /*04b0*/  ISETP.GT.U32.AND P2, PT, R0, 0x7, PT ;  /* 0x000000070000780c */ /* 0x000fc40003f44070 */
[----:B------:R-:W-:Y:S02]  /*04c0*/  IADD3 R17, PT, PT, R17, 0x200, RZ ;  /* 0x0000020011117810 */ /* 0x000fe40007ffe0ff */
[----:B------:R-:W-:Y:S01]  /*04d0*/  IADD3 R21, PT, PT, R21, 0x200, RZ ;  /* 0x0000020015157810 */ /* 0x000fe20007ffe0ff */
[----:B--2---:R-:W-:Y:S01]  /*04e0*/  @!P0 FMUL R22, R4, R3 ;  /* 0x0000000304168220 */ /* 0x004fe20000400000 */
[----:B------:R-:W-:-:S04]  /*04f0*/  ISETP.GT.U32.AND P0, PT, R0, 0x7f, PT ;  /* 0x0000007f0000780c */ /* 0x000fc80003f04070 */
[----:B------:R-:W-:Y:S01]  /*0500*/  STS [R13], R22 ;  /* 0x000000160d007388 */ /* 0x000fe20000000800 */
[----:B------:R-:W-:Y:S06]  /*0510*/  BAR.SYNC.DEFER_BLOCKING 0x0 ;  /* 0x0000000000007b1d */ /* 0x000fec0000010000 */
        /* <DEDUP_REMOVED lines=33> */
[----:B------:R0:W-:Y:S01]  /*0730*/  @!P2 STS [R13], R4 ;  /* 0x000000040d00a388 */ /* 0x0001e20000000800 */
[----:B------:R-:W-:Y:S01]  /*0740*/  BAR.SYNC.DEFER_BLOCKING 0x0 ;  /* 0x0000000000007b1d */ /* 0x000fe20000010000 */
[----:B------:R-:W-:-:S13]  /*0750*/  ISETP.NE.AND P2, PT, R0, RZ, PT ;  /* 0x000000ff0000720c */ /* 0x000fda0003f45270 */
[----:B------:R-:W1:Y:S01]  /*0760*/  @!P2 S2R R5, SR_CgaCtaId ;  /* 0x000000000005a919 */ /* 0x000e620000008800 */
[----:B0-----:R-:W-:Y:S01]  /*0770*/  @!P2 MOV R4, 0x400 ;  /* 0x000004000004a802 */ /* 0x001fe20000000f00 */
[----:B------:R-:W-:Y:S04]  /*0780*/  @!P0 LDS R3, [R13+0x10] ;  /* 0x000010000d038984 */ /* 0x000fe80000000800 */
[----:B------:R-:W0:Y:S01]  /*0790*/  @!P0 LDS R22, [R13] ;  /* 0x000000000d168984 */ /* 0x000e220000000800 */
[----:B-1----:R-:W-:Y:S01]  /*07a0*/  @!P2 LEA R19, R5, R4, 0x18 ;  /* 0x000000040513a211 */ /* 0x002fe200078ec0ff */
        /* <DEDUP_REMOVED lines=18> */
.L_x_64:
        /* <DEDUP_REMOVED lines=17> */
.L_x_67:
[----:B------:R-:W-:Y:S05]  /*09e0*/  BSYNC.RECONVERGENT B0 ;  /* 0x0000000000007941 */ /* 0x000fea0003800200 */
.L_x_66:
        /* <DEDUP_REMOVED lines=17> */
.L_x_69:
        /* <DEDUP_REMOVED lines=11> */
.L_x_70:
[----:B------:R-:W-:Y:S05]  /*0bb0*/  BSYNC.RECONVERGENT B0 ;  /* 0x0000000000007941 */ /* 0x000fea0003800200 */
.L_x_68:
        /* <DEDUP_REMOVED lines=32> */
.L_x_71:
[----:B------:R-:W3:Y:S01]  /*0dc0*/  LDCU UR5, c[0x0][0x398] ;  /* 0x00007300ff0577ac */ /* 0x000ee20008000800 */
[----:B-1----:R1:W-:Y:S01]  /*0dd0*/  STS [R6], R17 ;  /* 0x0000001106007388 */ /* 0x0023e20000000800 */
[----:B------:R-:W-:-:S04]  /*0de0*/  UIADD3 UR4, UPT, UPT, UR4, 0x1, URZ ;  /* 0x0000000104047890 */ /* 0x000fc8000fffe0ff */
[----:B---3--:R-:W-:Y:S01]  /*0df0*/  UISETP.NE.AND UP0, UPT, UR4, UR5, UPT ;  /* 0x000000050400728c */ /* 0x008fe2000bf05270 */
[----:B------:R-:W-:Y:S08]  /*0e00*/  BAR.SYNC.DEFER_BLOCKING 0x0 ;  /* 0x0000000000007b1d */ /* 0x000ff00000010000 */
[----:B------:R-:W-:Y:S05]  /*0e10*/  BRA.U UP0, `(.L_x_72) ;  /* 0xfffffff500387547 */ /* 0x000fea000b83ffff */
.L_x_63:
        /* <DEDUP_REMOVED lines=18> */
.L_x_73:
        /* <DEDUP_REMOVED lines=12> */
.L_x_90:


//--------------------- .text._Z16_attentionKernelILi1024EEvPKfS1_S1_iiPf --------------------------
	.section	.text._Z16_attentionKernelILi1024EEvPKfS1_S1_iiPf,"ax",@progbits
	.align	128
        .global         _Z16_attentionKernelILi1024EEvPKfS1_S1_iiPf
        .type           _Z16_attentionKernelILi1024EEvPKfS1_S1_iiPf,@function
        .size           _Z16_attentionKernelILi1024EEvPKfS1_S1_iiPf,(.L_x_91 - _Z16_attentionKernelILi1024EEvPKfS1_S1_iiPf)
        .other          _Z16_attentionKernelILi1024EEvPKfS1_S1_iiPf,@"STO_CUDA_ENTRY STV_DEFAULT"
_Z16_attentionKernelILi1024EEvPKfS1_S1_iiPf:
.text._Z16_attentionKernelILi1024EEvPKfS1_S1_iiPf:
        /* <DEDUP_REMOVED lines=48> */
.L_x_83:
        /* <DEDUP_REMOVED lines=15> */
.L_x_76:
        /* <DEDUP_REMOVED lines=15> */
[----:B0-----:R-:W-:Y:S01]  /*04e0*/  @!P2 MOV R5, 0x400 ;  /* 0x000004000005a802 */ /* 0x001fe20000000f00 */
        /* <DEDUP_REMOVED lines=45> */
[----:B------:R-:W-:-:S05]  /*07c0*/  ISETP.GT.U32.AND P1, PT, R0, 0x1, PT ;  /* 0x000000010000780c */ /* 0x000fca0003f24070 */
[----:B0-----:R-:W0:Y:S01]  /*07d0*/  @!P2 S2R R22, SR_CgaCtaId ;  /* 0x000000000016a919 */ /* 0x001e220000008800 */
[----:B------:R-:W-:Y:S04]  /*07e0*/  @!P0 LDS R2, [R13+0x10] ;  /* 0x000010000d028984 */ /* 0x000fe80000000800 */
[----:B------:R-:W1:Y:S01]  /*07f0*/  @!P0 LDS R3, [R13] ;  /* 0x000000000d038984 */ /* 0x000e620000000800 */
[----:B0-----:R-:W-:Y:S01]  /*0800*/  @!P2 LEA R19, R22, R5, 0x18 ;  /* 0x000000051613a211 */ /* 0x001fe200078ec0ff */
[----:B-1----:R-:W-:-:S05]  /*0810*/  @!P0 FADD R2, R2, R3 ;  /* 0x0000000302028221 */ /* 0x002fca0000000000 */
        /* <DEDUP_REMOVED lines=17> */
.L_x_75:
        /* <DEDUP_REMOVED lines=17> */
.L_x_78:
[----:B------:R-:W-:Y:S05]  /*0a40*/  BSYNC.RECONVERGENT B0 ;  /* 0x0000000000007941 */ /* 0x000fea0003800200 */
.L_x_77:
        /* <DEDUP_REMOVED lines=17> */
.L_x_80:
        /* <DEDUP_REMOVED lines=11> */
.L_x_81:
[----:B------:R-:W-:Y:S05]  /*0c10*/  BSYNC.RECONVERGENT B0 ;  /* 0x0000000000007941 */ /* 0x000fea0003800200 */
.L_x_79:
        /* <DEDUP_REMOVED lines=32> */
.L_x_82:
[----:B------:R-:W3:Y:S01]  /*0e20*/  LDCU UR5, c[0x0][0x398] ;  /* 0x00007300ff0577ac */ /* 0x000ee20008000800 */
[----:B-1----:R1:W-:Y:S01]  /*0e30*/  STS [R6], R17 ;  /* 0x0000001106007388 */ /* 0x0023e20000000800 */
[----:B------:R-:W-:-:S04]  /*0e40*/  UIADD3 UR4, UPT, UPT, UR4, 0x1, URZ ;  /* 0x0000000104047890 */ /* 0x000fc8000fffe0ff */
[----:B---3--:R-:W-:Y:S01]  /*0e50*/  UISETP.NE.AND UP0, UPT, UR4, UR5, UPT ;  /* 0x000000050400728c */ /* 0x008fe2000bf05270 */
[----:B------:R-:W-:Y:S08]  /*0e60*/  BAR.SYNC.DEFER_BLOCKING 0x0 ;  /* 0x0000000000007b1d */ /* 0x000ff00000010000 */
[----:B------:R-:W-:Y:S05]  /*0e70*/  BRA.U UP0, `(.L_x_83) ;  /* 0xfffffff500207547 */ /* 0x000fea000b83ffff */
.L_x_74:
        /* <DEDUP_REMOVED lines=18> */
.L_x_84:
        /* <DEDUP_REMOVED lines=14> */
.L_x_91:


//--------------------- .nv.shared._Z16_attentionKernelILi16EEvPKfS1_S1_iiPf --------------------------
	.section	.nv.shared._Z16_attentionKernelILi16EEvPKfS1_S1_iiPf,"aw",@nobits
	.sectionflags	@""
	.align	4
.nv.shared._Z16_attentionKernelILi16EEvPKfS1_S1_iiPf:
	.zero		1600


//--------------------- .nv.shared.reserved.0     --------------------------
	.section	.nv.shared.reserved.0,"aw",@nobits
	.weak		__nv_reservedSMEM_offset_0_alias
	.size		__nv_reservedSMEM_offset_0_alias, 0, 64
	.other		__nv_reservedSMEM_offset_0_alias,@"STO_CUDA_RESERVED_SHARED STV_DEFAULT"
__nv_reservedSMEM_offset_0_alias:
	.zero		0
	.zero		64


//--------------------- .nv.global                --------------------------
	.section	.nv.global,"aw",@nobits
.nv.global:
	.type		_ZN34_INTERNAL_45e0ccac_4_k_cu_93dd87b44cuda3std3__48in_placeE,@object
	.size		_ZN34_INTERNAL_45e0ccac_4_k_cu_93dd87b44cuda3std3__48in_placeE,(_ZN34_INTERNAL_45e0ccac_4_k_cu_93dd87b44cuda3std6ranges3__45__cpo8distanceE - _ZN34_INTERNAL_45e0ccac_4_k_cu_93dd87b44cuda3std3__48in_placeE)
_ZN34_INTERNAL_45e0ccac_4_k_cu_93dd87b44cuda3std3__48in_placeE:
	.zero		1
	.type		_ZN34_INTERNAL_45e0ccac_4_k_cu_93dd87b44cuda3std6ranges3__45__cpo8distanceE,@object
	.size		_ZN34_INTERNAL_45e0ccac_4_k_cu_93dd87b44cuda3std6ranges3__45__cpo8distanceE,(_ZN34_INTERNAL_45e0ccac_4_k_cu_93dd87b44cuda3std3__45__cpo6cbeginE - _ZN34_INTERNAL_45e0ccac_4_k_cu_93dd87b44cuda3std6ranges3__45__cpo8distanceE)
_ZN34_INTERNAL_45e0ccac_4_k_cu_93dd87b44cuda3std6ranges3__45__cpo8distanceE:
	.zero		1
	.type		_ZN34_INTERNAL_45e0ccac_4_k_cu_93dd87b44cuda3std3__45__cpo6cbeginE,@object
	.size		_ZN34_INTERNAL_45e0ccac_4_k_cu_93dd87b44cuda3std3__45__cpo6cbeginE,(_ZN34_INTERNAL_45e0ccac_4_k_cu_93dd87b44cuda3std6ranges3__45__cpo7advanceE - _ZN34_INTERNAL_45e0ccac_4_k_cu_93dd87b44cuda3std3__45__cpo6cbeginE)
_ZN34_INTERNAL_45e0ccac_4_k_cu_93dd87b44cuda3std3__45__cpo6cbeginE:
	.zero		1
	.type		_ZN34_INTERNAL_45e0ccac_4_k_cu_93dd87b44cuda3std6ranges3__45__cpo7advanceE,@object
	.size		_ZN34_INTERNAL_45e0ccac_4_k_cu_93dd87b44cuda3std6ranges3__45__cpo7advanceE,(_ZN34_INTERNAL_45e0ccac_4_k_cu_93dd87b44cuda3std3__45__cpo7crbeginE - _ZN34_INTERNAL_45e0ccac_4_k_cu_93dd87b44cuda3std6ranges3__45__cpo7advanceE)
_ZN34_INTERNAL_45e0ccac_4_k_cu_93dd87b44cuda3std6ranges3__45__cpo7advanceE:
	.zero		1
	.type		_ZN34_INTERNAL_45e0ccac_4_k_cu_93dd87b44cuda3std3__45__cpo7crbeginE,@object
	.size		_ZN34_INTERNAL_45e0ccac_4_k_cu_93dd87b44cuda3std3__45__cpo7crbeginE,(_ZN34_INTERNAL_45e0ccac_4_k_cu_93dd87b44cuda3std6ranges3__45__cpo4dataE - _ZN34_INTERNAL_45e0ccac_4_k_cu_93dd87b44cuda3std3__45__cpo7crbeginE)
_ZN34_INTERNAL_45e0ccac_4_k_cu_93dd87b44cuda3std3__45__cpo7crbeginE:
	.zero		1
	.type		_ZN34_INTERNAL_45e0ccac_4_k_cu_93dd87b44cuda3std6ranges3__45__cpo4dataE,@object
	.size		_ZN34_INTERNAL_45e0ccac_4_k_cu_93dd87b44cuda3std6ranges3__45__cpo4dataE,(_ZN34_INTERNAL_45e0ccac_4_k_cu_93dd87b44cuda3std6ranges3__45__cpo5beginE - _ZN34_INTERNAL_45e0ccac_4_k_cu_93dd87b44cuda3std6ranges3__45__cpo4dataE)
_ZN34_INTERNAL_45e0ccac_4_k_cu_93dd87b44cuda3std6ranges3__45__cpo4dataE:
	.zero		1
	.type		_ZN34_INTERNAL_45e0ccac_4_k_cu_93dd87b44cuda3std6ranges3__45__cpo5beginE,@object
	.size		_ZN34_INTERNAL_45e0ccac_4_k_cu_93dd87b44cuda3std6ranges3__45__cpo5beginE,(_ZN34_INTERNAL_45e0ccac_4_k_cu_93dd87b44cuda3std3__436_GLOBAL__N__45e0ccac_4_k_cu_93dd87b46ignoreE - _ZN34_INTERNAL_45e0ccac_4_k_cu_93dd87b44cuda3std6ranges3__45__cpo5beginE)
_ZN34_INTERNAL_45e0ccac_4_k_cu_93dd87b44cuda3std6ranges3__45__cpo5beginE:
	.zero		1
	.type		_ZN34_INTERNAL_45e0ccac_4_k_cu_93dd87b44cuda3std3__436_GLOBAL__N__45e0ccac_4_k_cu_93dd87b46ignoreE,@object
	.size		_ZN34_INTERNAL_45e0ccac_4_k_cu_93dd87b44cuda3std3__436_GLOBAL__N__45e0ccac_4_k_cu_93dd87b46ignoreE,(_ZN34_INTERNAL_45e0ccac_4_k_cu_93dd87b44cuda3std6ranges3__45__cpo4sizeE - _ZN34_INTERNAL_45e0ccac_4_k_cu_93dd87b44cuda3std3__436_GLOBAL__N__45e0ccac_4_k_cu_93dd87b46ignoreE)
_ZN34_INTERNAL_45e0ccac_4_k_cu_93dd87b44cuda3std3__436_GLOBAL__N__45e0ccac_4_k_cu_93dd87b46ignoreE:
	.zero		1
	.type		_ZN34_INTERNAL_45e0ccac_4_k_cu_93dd87b44cuda3std6ranges3__45__cpo4sizeE,@object
	.size		_ZN34_INTERNAL_45e0ccac_4_k_cu_93dd87b44cuda3std6ranges3__45__cpo4sizeE,(_ZN34_INTERNAL_45e0ccac_4_k_cu_93dd87b44cuda3std3__45__cpo5beginE - _ZN34_INTERNAL_45e0ccac_4_k_cu_93dd87b44cuda3std6ranges3__45__cpo4sizeE)
_ZN34_INTERNAL_45e0ccac_4_k_cu_93dd87b44cuda3std6ranges3__45__cpo4sizeE:
	.zero		1
	.type		_ZN34_INTERNAL_45e0ccac_4_k_cu_93dd87b44cuda3std3__45__cpo5beginE,@object
	.size		_ZN34_INTERNAL_45e0ccac_4_k_cu_93dd87b44cuda3std3__45__cpo5beginE,(_ZN34_INTERNAL_45e0ccac_4_k_cu_93dd87b44cuda3std6ranges3__45__cpo6cbeginE - _ZN34_INTERNAL_45e0ccac_4_k_cu_93dd87b44cuda3std3__45__cpo5beginE)
_ZN34_INTERNAL_45e0ccac_4_k_cu_93dd87b44cuda3std3__45__cpo5beginE:
	.zero		1
	.type		_ZN34_INTERNAL_45e0ccac_4_k_cu_93dd87b44cuda3std6ranges3__45__cpo6cbeginE,@object
	.size		_ZN34_INTERNAL_45e0ccac_4_k_cu_93dd87b44cuda3std6ranges3__45__cpo6cbeginE,(_ZN34_INTERNAL_45e0ccac_4_k_cu_93dd87b44cuda3std3__45__cpo6rbeginE - _ZN34_INTERNAL_45e0ccac_4_k_cu_93dd87b44cuda3std6ranges3__45__cpo6cbeginE)
_ZN34_INTERNAL_45e0ccac_4_k_cu_93dd87b44cuda3std6ranges3__45__cpo6cbeginE:
	.zero		1
	.type		_ZN34_INTERNAL_45e0ccac_4_k_cu_93dd87b44cuda3std3__45__cpo6rbeginE,@object
	.size		_ZN34_INTERNAL_45e0ccac_4_k_cu_93dd87b44cuda3std3__45__cpo6rbeginE,(_ZN34_INTERNAL_45e0ccac_4_k_cu_93dd87b44cuda3std6ranges3__45__cpo4nextE - _ZN34_INTERNAL_45e0ccac_4_k_cu_93dd87b44cuda3std3__45__cpo6rbeginE)
_ZN34_INTERNAL_45e0ccac_4_k_cu_93dd87b44cuda3std3__45__cpo6rbeginE:
	.zero		1
	.type		_ZN34_INTERNAL_45e0ccac_4_k_cu_93dd87b44cuda3std6ranges3__45__cpo4nextE,@object
	.size		_ZN34_INTERNAL_45e0ccac_4_k_cu_93dd87b44cuda3std6ranges3__45__cpo4nextE,(_ZN34_INTERNAL_45e0ccac_4_k_cu_93dd87b44cuda3std6ranges3__45__cpo4swapE - _ZN34_INTERNAL_45e0ccac_4_k_cu_93dd87b44cuda3std6ranges3__45__cpo4nextE)
_ZN34_INTERNAL_45e0ccac_4_k_cu_93dd87b44cuda3std6ranges3__45__cpo4nextE:
	.zero		1
	.type		_ZN34_INTERNAL_45e0ccac_4_k_cu_93dd87b44cuda3std6ranges3__45__cpo4swapE,@object
	.size		_ZN34_INTERNAL_45e0ccac_4_k_cu_93dd87b44cuda3std6ranges3__45__cpo4swapE,(_ZN34_INTERNAL_45e0ccac_4_k_cu_93dd87b44cuda3std3__420unreachable_sentinelE - _ZN34_INTERNAL_45e0ccac_4_k_cu_93dd87b44cuda3std6ranges3__45__cpo4swapE)
_ZN34_INTERNAL_45e0ccac_4_k_cu_93dd87b44cuda3std6ranges3__45__cpo4swapE:
	.zero		1
	.type		_ZN34_INTERNAL_45e0ccac_4_k_cu_93dd87b44cuda3std3__420unreachable_sentinelE,@object
	.size		_ZN34_INTERNAL_45e0ccac_4_k_cu_93dd87b44cuda3std3__420unreachable_sentinelE,(_ZN34_INTERNAL_45e0ccac_4_k_cu_93dd87b46thrust24THRUST_300001_SM_1000_NS6system6detail10sequential3seqE - _ZN34_INTERNAL_45e0ccac_4_k_cu_93dd87b44cuda3std3__420unreachable_sentinelE)
_ZN34_INTERNAL_45e0ccac_4_k_cu_93dd87b44cuda3std3__420unreachable_sentinelE:
	.zero		1
	.type		_ZN34_INTERNAL_45e0ccac_4_k_cu_93dd87b46thrust24THRUST_300001_SM_1000_NS6system6detail10sequential3seqE,@object
	.size		_ZN34_INTERNAL_45e0ccac_4_k_cu_93dd87b46thrust24THRUST_300001_SM_1000_NS6system6detail10sequential3seqE,(_ZN34_INTERNAL_45e0ccac_4_k_cu_93dd87b44cuda3std3__45__cpo4cendE - _ZN34_INTERNAL_45e0ccac_4_k_cu_93dd87b46thrust24THRUST_300001_SM_1000_NS6system6detail10sequential3seqE)
_ZN34_INTERNAL_45e0ccac_4_k_cu_93dd87b46thrust24THRUST_300001_SM_1000_NS6system6detail10sequential3seqE:
	.zero		1
	.type		_ZN34_INTERNAL_45e0ccac_4_k_cu_93dd87b44cuda3std3__45__cpo4cendE,@object
	.size		_ZN34_INTERNAL_45e0ccac_4_k_cu_93dd87b44cuda3std3__45__cpo4cendE,(_ZN34_INTERNAL_45e0ccac_4_k_cu_93dd87b44cuda3std6ranges3__45__cpo9iter_swapE - _ZN34_INTERNAL_45e0ccac_4_k_cu_93dd87b44cuda3std3__45__cpo4cendE)
_ZN34_INTERNAL_45e0ccac_4_k_cu_93dd87b44cuda3std3__45__cpo4cendE:
	.zero		1
	.type		_ZN34_INTERNAL_45e0ccac_4_k_cu_93dd87b44cuda3std6ranges3__45__cpo9iter_swapE,@object
	.size		_ZN34_INTERNAL_45e0ccac_4_k_cu_93dd87b44cuda3std6ranges3__45__cpo9iter_swapE,(_ZN34_INTERNAL_45e0ccac_4_k_cu_93dd87b44cuda3std3__45__cpo5crendE - _ZN34_INTERNAL_45e0ccac_4_k_cu_93dd87b44cuda3std6ranges3__45__cpo9iter_swapE)
_ZN34_INTERNAL_45e0ccac_4_k_cu_93dd87b44cuda3std6ranges3__45__cpo9iter_swapE:
	.zero		1
	.type		_ZN34_INTERNAL_45e0ccac_4_k_cu_93dd87b44cuda3std3__45__cpo5crendE,@object
	.size		_ZN34_INTERNAL_45e0ccac_4_k_cu_93dd87b44cuda3std3__45__cpo5crendE,(_ZN34_INTERNAL_45e0ccac_4_k_cu_93dd87b44cuda3std6ranges3__45__cpo5cdataE - _ZN34_INTERNAL_45e0ccac_4_k_cu_93dd87b44cuda3std3__45__cpo5crendE)
_ZN34_INTERNAL_45e0ccac_4_k_cu_93dd87b44cuda3std3__45__cpo5crendE:
	.zero		1
	.type		_ZN34_INTERNAL_45e0ccac_4_k_cu_93dd87b44cuda3std6ranges3__45__cpo5cdataE,@object
	.size		_ZN34_INTERNAL_45e0ccac_4_k_cu_93dd87b44cuda3std6ranges3__45__cpo5cdataE,(_ZN34_INTERNAL_45e0ccac_4_k_cu_93dd87b44cuda3std6ranges3__45__cpo3endE - _ZN34_INTERNAL_45e0ccac_4_k_cu_93dd87b44cuda3std6ranges3__45__cpo5cdataE)
_ZN34_INTERNAL_45e0ccac_4_k_cu_93dd87b44cuda3std6ranges3__45__cpo5cdataE:
	.zero		1
	.type		_ZN34_INTERNAL_45e0ccac_4_k_cu_93dd87b44cuda3std6ranges3__45__cpo3endE,@object
	.size		_ZN34_INTERNAL_45e0ccac_4_k_cu_93dd87b44cuda3std6ranges3__45__cpo3endE,(_ZN34_INTERNAL_45e0ccac_4_k_cu_93dd87b44cuda3std3__419piecewise_constructE - _ZN34_INTERNAL_45e0ccac_4_k_cu_93dd87b44cuda3std6ranges3__45__cpo3endE)
_ZN34_INTERNAL_45e0ccac_4_k_cu_93dd87b44cuda3std6ranges3__45__cpo3endE:
	.zero		1
	.type		_ZN34_INTERNAL_45e0ccac_4_k_cu_93dd87b44cuda3std3__419piecewise_constructE,@object
	.size		_ZN34_INTERNAL_45e0ccac_4_k_cu_93dd87b44cuda3std3__419piecewise_constructE,(_ZN34_INTERNAL_45e0ccac_4_k_cu_93dd87b44cuda3std6ranges3__45__cpo5ssizeE - _ZN34_INTERNAL_45e0ccac_4_k_cu_93dd87b44cuda3std3__419piecewise_constructE)
_ZN34_INTERNAL_45e0ccac_4_k_cu_93dd87b44cuda3std3__419piecewise_constructE:
	.zero		1
	.type		_ZN34_INTERNAL_45e0ccac_4_k_cu_93dd87b44cuda3std6ranges3__45__cpo5ssizeE,@object
	.size		_ZN34_INTERNAL_45e0ccac_4_k_cu_93dd87b44cuda3std6ranges3__45__cpo5ssizeE,(_ZN34_INTERNAL_45e0ccac_4_k_cu_93dd87b44cuda3std3__45__cpo3endE - _ZN34_INTERNAL_45e0ccac_4_k_cu_93dd87b44cuda3std6ranges3__45__cpo5ssizeE)
_ZN34_INTERNAL_45e0ccac_4_k_cu_93dd87b44cuda3std6ranges3__45__cpo5ssizeE:
	.zero		1
	.type		_ZN34_INTERNAL_45e0ccac_4_k_cu_93dd87b44cuda3std3__45__cpo3endE,@object
	.size		_ZN34_INTERNAL_45e0ccac_4_k_cu_93dd87b44cuda3std3__45__cpo3endE,(_ZN34_INTERNAL_45e0ccac_4_k_cu_93dd87b44cuda3std6ranges3__45__cpo4cendE - _ZN34_INTERNAL_45e0ccac_4_k_cu_93dd87b44cuda3std3__45__cpo3endE)
_ZN34_INTERNAL_45e0ccac_4_k_cu_93dd87b44cuda3std3__45__cpo3endE:
	.zero		1
	.type		_ZN34_INTERNAL_45e0ccac_4_k_cu_93dd87b44cuda3std6ranges3__45__cpo4cendE,@object
	.size		_ZN34_INTERNAL_45e0ccac_4_k_cu_93dd87b44cuda3std6ranges3__45__cpo4cendE,(_ZN34_INTERNAL_45e0ccac_4_k_cu_93dd87b44cuda3std3__45__cpo4rendE - _ZN34_INTERNAL_45e0ccac_4_k_cu_93dd87b44cuda3std6ranges3__45__cpo4cendE)
_ZN34_INTERNAL_45e0ccac_4_k_cu_93dd87b44cuda3std6ranges3__45__cpo4cendE:
	.zero		1
	.type		_ZN34_INTERNAL_45e0ccac_4_k_cu_93dd87b44cuda3std3__45__cpo4rendE,@object
	.size		_ZN34_INTERNAL_45e0ccac_4_k_cu_93dd87b44cuda3std3__45__cpo4rendE,(_ZN34_INTERNAL_45e0ccac_4_k_cu_93dd87b44cuda3std6ranges3__45__cpo4prevE - _ZN34_INTERNAL_45e0ccac_4_k_cu_93dd87b44cuda3std3__45__cpo4rendE)
_ZN34_INTERNAL_45e0ccac_4_k_cu_93dd87b44cuda3std3__45__cpo4rendE:
	.zero		1
	.type		_ZN34_INTERNAL_45e0ccac_4_k_cu_93dd87b44cuda3std6ranges3__45__cpo4prevE,@object
	.size		_ZN34_INTERNAL_45e0ccac_4_k_cu_93dd87b44cuda3std6ranges3__45__cpo4prevE,(_ZN34_INTERNAL_45e0ccac_4_k_cu_93dd87b44cuda3std6ranges3__45__cpo9iter_moveE - _ZN34_INTERNAL_45e0ccac_4_k_cu_93dd87b44cuda3std6ranges3__45__cpo4prevE)
_ZN34_INTERNAL_45e0ccac_4_k_cu_93dd87b44cuda3std6ranges3__45__cpo4prevE:
	.zero		1
	.type		_ZN34_INTERNAL_45e0ccac_4_k_cu_93dd87b44cuda3std6ranges3__45__cpo9iter_moveE,@object
	.size		_ZN34_INTERNAL_45e0ccac_4_k_cu_93dd87b44cuda3std6ranges3__45__cpo9iter_moveE,(.L_13 - _ZN34_INTERNAL_45e0ccac_4_k_cu_93dd87b44cuda3std6ranges3__45__cpo9iter_moveE)
_ZN34_INTERNAL_45e0ccac_4_k_cu_93dd87b44cuda3std6ranges3__45__cpo9iter_moveE:
	.zero		1
.L_13:


//--------------------- .nv.shared._Z16_attentionKernelILi32EEvPKfS1_S1_iiPf --------------------------
	.section	.nv.shared._Z16_attentionKernelILi32EEvPKfS1_S1_iiPf,"aw",@nobits
	.sectionflags	@""
	.align	4
.nv.shared._Z16_attentionKernelILi32EEvPKfS1_S1_iiPf:
	.zero		2176


//--------------------- .nv.shared._Z16_attentionKernelILi64EEvPKfS1_S1_iiPf --------------------------
	.section	.nv.shared._Z16_attentionKernelILi64EEvPKfS1_S1_iiPf,"aw",@nobits
	.sectionflags	@""
	.align	4
.nv.shared._Z16_attentionKernelILi64EEvPKfS1_S1_iiPf:
	.zero		3328


//--------------------- .nv.shared._Z16_attentionKernelILi128EEvPKfS1_S1_iiPf --------------------------
	.section	.nv.shared._Z16_attentionKernelILi128EEvPKfS1_S1_iiPf,"aw",@nobits
	.sectionflags	@""
	.align	4
.nv.shared._Z16_attentionKernelILi128EEvPKfS1_S1_iiPf:
	.zero		5632


//--------------------- .nv.shared._Z16_attentionKernelILi256EEvPKfS1_S1_iiPf --------------------------
	.section	.nv.shared._Z16_attentionKernelILi256EEvPKfS1_S1_iiPf,"aw",@nobits
	.sectionflags	@""
	.align	4
.nv.shared._Z16_attentionKernelILi256EEvPKfS1_S1_iiPf:
	.zero		10240


//--------------------- .nv.shared._Z16_attentionKernelILi512EEvPKfS1_S1_iiPf --------------------------
	.section	.nv.shared._Z16_attentionKernelILi512EEvPKfS1_S1_iiPf,"aw",@nobits
	.sectionflags	@""
	.align	4
.nv.shared._Z16_attentionKernelILi512EEvPKfS1_S1_iiPf:
	.zero		19456


//--------------------- .nv.shared._Z16_attentionKernelILi1024EEvPKfS1_S1_iiPf --------------------------
	.section	.nv.shared._Z16_attentionKernelILi1024EEvPKfS1_S1_iiPf,"aw",@nobits
	.sectionflags	@""
	.align	4
.nv.shared._Z16_attentionKernelILi1024EEvPKfS1_S1_iiPf:
	.zero		37888


//--------------------- .nv.constant0._Z16_attentionKernelILi16EEvPKfS1_S1_iiPf --------------------------
	.section	.nv.constant0._Z16_attentionKernelILi16EEvPKfS1_S1_iiPf,"a",@progbits
	.sectionflags	@""
	.align	4
.nv.constant0._Z16_attentionKernelILi16EEvPKfS1_S1_iiPf:
	.zero		936


//--------------------- .nv.constant0._Z16_attentionKernelILi32EEvPKfS1_S1_iiPf --------------------------
	.section	.nv.constant0._Z16_attentionKernelILi32EEvPKfS1_S1_iiPf,"a",@progbits
	.sectionflags	@""
	.align	4
.nv.constant0._Z16_attentionKernelILi32EEvPKfS1_S1_iiPf:
	.zero		936


//--------------------- .nv.constant0._Z16_attentionKernelILi64EEvPKfS1_S1_iiPf --------------------------
	.section	.nv.constant0._Z16_attentionKernelILi64EEvPKfS1_S1_iiPf,"a",@progbits
	.sectionflags	@""
	.align	4
.nv.constant0._Z16_attentionKernelILi64EEvPKfS1_S1_iiPf:
	.zero		936


//--------------------- .nv.constant0._Z16_attentionKernelILi128EEvPKfS1_S1_iiPf --------------------------
	.section	.nv.constant0._Z16_attentionKernelILi128EEvPKfS1_S1_iiPf,"a",@progbits
	.sectionflags	@""
	.align	4
.nv.constant0._Z16_attentionKernelILi128EEvPKfS1_S1_iiPf:
	.zero		936


//--------------------- .nv.constant0._Z16_attentionKernelILi256EEvPKfS1_S1_iiPf --------------------------
	.section	.nv.constant0._Z16_attentionKernelILi256EEvPKfS1_S1_iiPf,"a",@progbits
	.sectionflags	@""
	.align	4
.nv.constant0._Z16_attentionKernelILi256EEvPKfS1_S1_iiPf:
	.zero		936


//--------------------- .nv.constant0._Z16_attentionKernelILi512EEvPKfS1_S1_iiPf --------------------------
	.section	.nv.constant0._Z16_attentionKernelILi512EEvPKfS1_S1_iiPf,"a",@progbits
	.sectionflags	@""
	.align	4
.nv.constant0._Z16_attentionKernelILi512EEvPKfS1_S1_iiPf:
	.zero		936


//--------------------- .nv.constant0._Z16_attentionKernelILi1024EEvPKfS1_S1_iiPf --------------------------
	.section	.nv.constant0._Z16_attentionKernelILi1024EEvPKfS1_S1_iiPf,"a",@progbits
	.sectionflags	@""
	.align	4
.nv.constant0._Z16_attentionKernelILi1024EEvPKfS1_S1_iiPf:
	.zero		936


//--------------------- SYMBOLS --------------------------

	.type		.nv.reservedSmem.offset0,@object
	.size		.nv.reservedSmem.offset0,0x4
	.type		.nv.reservedSmem.cap,@object
	.size		.nv.reservedSmem.cap,0x4
